def matmul_kernel(
    a_ptr,
    b_ptr,
    c_ptr,
    M,
    N,
    K,
    stride_am,
    stride_ak,
    stride_bk,
    stride_bn,
    stride_cm,
    stride_cn,
    BLOCK_M: tl.constexpr,
    BLOCK_N: tl.constexpr,
    BLOCK_K: tl.constexpr,
    GROUP_M: tl.constexpr,
):
    pid = tl.program_id(axis=0)
    num_pid_m = tl.cdiv(M, BLOCK_M)
    num_pid_n = tl.cdiv(N, BLOCK_N)
    num_pid_in_group = GROUP_M * num_pid_n
    group_id = pid // num_pid_in_group
    first_pid_m = group_id * GROUP_M
    group_size_m = min(num_pid_m - first_pid_m, GROUP_M)
    pid_m = first_pid_m + ((pid % num_pid_in_group) % group_size_m)
    pid_n = (pid % num_pid_in_group) // group_size_m

    offs_am = (pid_m * BLOCK_M + tl.arange(0, BLOCK_M)) % M
    offs_bn = (pid_n * BLOCK_N + tl.arange(0, BLOCK_N)) % N
    offs_k = tl.arange(0, BLOCK_K)
    a_ptrs = a_ptr + offs_am[:, None] * stride_am + offs_k[None, :] * stride_ak
    b_ptrs = b_ptr + offs_k[:, None] * stride_bk + offs_bn[None, :] * stride_bn

    acc = tl.zeros((BLOCK_M, BLOCK_N), dtype=tl.float32)
    for kk in range(0, tl.cdiv(K, BLOCK_K)):
        a = tl.load(a_ptrs, mask=offs_k[None, :] < K - kk * BLOCK_K, other=0.0)
        b = tl.load(b_ptrs, mask=offs_k[:, None] < K - kk * BLOCK_K, other=0.0)
        acc = tl.dot(a, b, acc)
        a_ptrs += BLOCK_K * stride_ak
        b_ptrs += BLOCK_K * stride_bk

    c = acc.to(c_ptr.dtype.element_ty)
    offs_cm = pid_m * BLOCK_M + tl.arange(0, BLOCK_M)
    offs_cn = pid_n * BLOCK_N + tl.arange(0, BLOCK_N)
    c_ptrs = c_ptr + offs_cm[:, None] * stride_cm + offs_cn[None, :] * stride_cn
    mask = (offs_cm[:, None] < M) & (offs_cn[None, :] < N)
    tl.store(c_ptrs, c, mask=mask)

# config = {"BLOCK_K": 32, "BLOCK_M": 256, "BLOCK_N": 128, "GROUP_M": 8, "arch": "sm_90", "dtype": "fp16", "num_ctas": 1, "num_stages": 3, "num_warps": 8}
# arch = sm_90


// ===== COMPILED SASS (sm_90a) =====

	.target	sm_90a

	.elftype	@"ET_EXEC"


//--------------------- .note.nv.tkinfo           --------------------------
	.section	.note.nv.tkinfo,"",@"SHT_NOTE"
	.sectionflags	@"SHF_NOTE_NV_TKINFO"
	.tkinfo
        /*0018*/ 	.word	0x00000002
        /*0030*/ 	.string	""
        /*0030*/ 	.string	"ptxas"
        /*0030*/ 	.string	"Cuda compilation tools, release 13.0, V13.0.88"
        /*0030*/ 	.string	"Build cuda_13.0.r13.0/compiler.36424714_0"
        /*0030*/ 	.string	"-v  -suppress-debug-info  -lineinfo  -arch sm_90a "



//--------------------- .note.nv.cuinfo           --------------------------
	.section	.note.nv.cuinfo,"",@"SHT_NOTE"
	.sectionflags	@"SHF_NOTE_NV_CUINFO"
        /*0018*/ 	.short	0x0002
        /*001a*/ 	.short	0x005a
        /*001c*/ 	.short	0x0082
	.zero		2


//--------------------- .nv.info                  --------------------------
	.section	.nv.info,"",@"SHT_CUDA_INFO"
	.align	4


	//----- nvinfo : EIATTR_REGCOUNT
	.align		4
        /*0000*/ 	.byte	0x04, 0x2f
        /*0002*/ 	.short	(.L_1 - .L_0)
	.align		4
.L_0:
        /*0004*/ 	.word	index@(matmul_kernel)
        /*0008*/ 	.word	0x000000fe


	//----- nvinfo : EIATTR_FRAME_SIZE
	.align		4
.L_1:
        /*000c*/ 	.byte	0x04, 0x11
        /*000e*/ 	.short	(.L_3 - .L_2)
	.align		4
.L_2:
        /*0010*/ 	.word	index@(matmul_kernel)
        /*0014*/ 	.word	0x00000000


	//----- nvinfo : EIATTR_MIN_STACK_SIZE
	.align		4
.L_3:
        /*0018*/ 	.byte	0x04, 0x12
        /*001a*/ 	.short	(.L_5 - .L_4)
	.align		4
.L_4:
        /*001c*/ 	.word	index@(matmul_kernel)
        /*0020*/ 	.word	0x00000000
.L_5:


//--------------------- .nv.compat                --------------------------
	.section	.nv.compat,"",@"SHT_CUDA_COMPAT_INFO"
	.align	4
        /*0000*/ 	.byte	0x02, 0x09, 0x01, 0x00, 0x02, 0x02, 0x04, 0x00, 0x02, 0x05, 0x05, 0x00, 0x03, 0x07, 0x01, 0x01
        /*0010*/ 	.byte	0x02, 0x03, 0x00, 0x00, 0x02, 0x06, 0x01, 0x00, 0x04, 0x0b, 0x08, 0x00, 0x00, 0x00, 0x00, 0x00
        /*0020*/ 	.byte	0x00, 0x00, 0x00, 0x00


//--------------------- .nv.info.matmul_kernel    --------------------------
	.section	.nv.info.matmul_kernel,"",@"SHT_CUDA_INFO"
	.sectionflags	@""
	.align	4


	//----- nvinfo : EIATTR_CUDA_API_VERSION
	.align		4
        /*0000*/ 	.byte	0x04, 0x37
        /*0002*/ 	.short	(.L_7 - .L_6)
.L_6:
        /*0004*/ 	.word	0x00000082


	//----- nvinfo : EIATTR_KPARAM_INFO
	.align		4
.L_7:
        /*0008*/ 	.byte	0x04, 0x17
        /*000a*/ 	.short	(.L_9 - .L_8)
.L_8:
        /*000c*/ 	.word	0x00000000
        /*0010*/ 	.short	0x000d
        /*0012*/ 	.short	0x0048
        /*0014*/ 	.byte	0x00, 0xf4, 0x21, 0x00


	//----- nvinfo : EIATTR_KPARAM_INFO
	.align		4
.L_9:
        /*0018*/ 	.byte	0x04, 0x17
        /*001a*/ 	.short	(.L_11 - .L_10)
.L_10:
        /*001c*/ 	.word	0x00000000
        /*0020*/ 	.short	0x000c
        /*0022*/ 	.short	0x0040
        /*0024*/ 	.byte	0x00, 0xf4, 0x21, 0x00


	//----- nvinfo : EIATTR_KPARAM_INFO
	.align		4
.L_11:
        /*0028*/ 	.byte	0x04, 0x17
        /*002a*/ 	.short	(.L_13 - .L_12)
.L_12:
        /*002c*/ 	.word	0x00000000
        /*0030*/ 	.short	0x000b
        /*0032*/ 	.short	0x0038
        /*0034*/ 	.byte	0x00, 0xf0, 0x11, 0x00


	//----- nvinfo : EIATTR_KPARAM_INFO
	.align		4
.L_13:
        /*0038*/ 	.byte	0x04, 0x17
        /*003a*/ 	.short	(.L_15 - .L_14)
.L_14:
        /*003c*/ 	.word	0x00000000
        /*0040*/ 	.short	0x000a
        /*0042*/ 	.short	0x0034
        /*0044*/ 	.byte	0x00, 0xf0, 0x11, 0x00


	//----- nvinfo : EIATTR_KPARAM_INFO
	.align		4
.L_15:
        /*0048*/ 	.byte	0x04, 0x17
        /*004a*/ 	.short	(.L_17 - .L_16)
.L_16:
        /*004c*/ 	.word	0x00000000
        /*0050*/ 	.short	0x0009
        /*0052*/ 	.short	0x0030
        /*0054*/ 	.byte	0x00, 0xf0, 0x11, 0x00


	//----- nvinfo : EIATTR_KPARAM_INFO
	.align		4
.L_17:
        /*0058*/ 	.byte	0x04, 0x17
        /*005a*/ 	.short	(.L_19 - .L_18)
.L_18:
        /*005c*/ 	.word	0x00000000
        /*0060*/ 	.short	0x0008
        /*0062*/ 	.short	0x002c
        /*0064*/ 	.byte	0x00, 0xf0, 0x11, 0x00


	//----- nvinfo : EIATTR_KPARAM_INFO
	.align		4
.L_19:
        /*0068*/ 	.byte	0x04, 0x17
        /*006a*/ 	.short	(.L_21 - .L_20)
.L_20:
        /*006c*/ 	.word	0x00000000
        /*0070*/ 	.short	0x0007
        /*0072*/ 	.short	0x0028
        /*0074*/ 	.byte	0x00, 0xf0, 0x11, 0x00


	//----- nvinfo : EIATTR_KPARAM_INFO
	.align		4
.L_21:
        /*0078*/ 	.byte	0x04, 0x17
        /*007a*/ 	.short	(.L_23 - .L_22)
.L_22:
        /*007c*/ 	.word	0x00000000
        /*0080*/ 	.short	0x0006
        /*0082*/ 	.short	0x0024
        /*0084*/ 	.byte	0x00, 0xf0, 0x11, 0x00


	//----- nvinfo : EIATTR_KPARAM_INFO
	.align		4
.L_23:
        /*0088*/ 	.byte	0x04, 0x17
        /*008a*/ 	.short	(.L_25 - .L_24)
.L_24:
        /*008c*/ 	.word	0x00000000
        /*0090*/ 	.short	0x0005
        /*0092*/ 	.short	0x0020
        /*0094*/ 	.byte	0x00, 0xf0, 0x11, 0x00


	//----- nvinfo : EIATTR_KPARAM_INFO
	.align		4
.L_25:
        /*0098*/ 	.byte	0x04, 0x17
        /*009a*/ 	.short	(.L_27 - .L_26)
.L_26:
        /*009c*/ 	.word	0x00000000
        /*00a0*/ 	.short	0x0004
        /*00a2*/ 	.short	0x001c
        /*00a4*/ 	.byte	0x00, 0xf0, 0x11, 0x00


	//----- nvinfo : EIATTR_KPARAM_INFO
	.align		4
.L_27:
        /*00a8*/ 	.byte	0x04, 0x17
        /*00aa*/ 	.short	(.L_29 - .L_28)
.L_28:
        /*00ac*/ 	.word	0x00000000
        /*00b0*/ 	.short	0x0003
        /*00b2*/ 	.short	0x0018
        /*00b4*/ 	.byte	0x00, 0xf0, 0x11, 0x00


	//----- nvinfo : EIATTR_KPARAM_INFO
	.align		4
.L_29:
        /*00b8*/ 	.byte	0x04, 0x17
        /*00ba*/ 	.short	(.L_31 - .L_30)
.L_30:
        /*00bc*/ 	.word	0x00000000
        /*00c0*/ 	.short	0x0002
        /*00c2*/ 	.short	0x0010
        /*00c4*/ 	.byte	0x00, 0xf4, 0x21, 0x00


	//----- nvinfo : EIATTR_KPARAM_INFO
	.align		4
.L_31:
        /*00c8*/ 	.byte	0x04, 0x17
        /*00ca*/ 	.short	(.L_33 - .L_32)
.L_32:
        /*00cc*/ 	.word	0x00000000
        /*00d0*/ 	.short	0x0001
        /*00d2*/ 	.short	0x0008
        /*00d4*/ 	.byte	0x00, 0xf4, 0x21, 0x00


	//----- nvinfo : EIATTR_KPARAM_INFO
	.align		4
.L_33:
        /*00d8*/ 	.byte	0x04, 0x17
        /*00da*/ 	.short	(.L_35 - .L_34)
.L_34:
        /*00dc*/ 	.word	0x00000000
        /*00e0*/ 	.short	0x0000
        /*00e2*/ 	.short	0x0000
        /*00e4*/ 	.byte	0x00, 0xf4, 0x21, 0x00


	//----- nvinfo : EIATTR_SPARSE_MMA_MASK
	.align		4
.L_35:
        /*00e8*/ 	.byte	0x03, 0x50
        /*00ea*/ 	.short	0x0000


	//----- nvinfo : EIATTR_MAXREG_COUNT
	.align		4
        /*00ec*/ 	.byte	0x03, 0x1b
        /*00ee*/ 	.short	0x00ff


	//----- nvinfo : EIATTR_NUM_BARRIERS
	.align		4
        /*00f0*/ 	.byte	0x02, 0x4c
        /*00f2*/ 	.byte	0x01
	.zero		1


	//----- nvinfo : EIATTR_MERCURY_ISA_VERSION
	.align		4
        /*00f4*/ 	.byte	0x03, 0x5f
        /*00f6*/ 	.short	0x0101


	//----- nvinfo : EIATTR_EXIT_INSTR_OFFSETS
	.align		4
        /*00f8*/ 	.byte	0x04, 0x1c
        /*00fa*/ 	.short	(.L_37 - .L_36)


	//   ....[0]....
.L_36:
        /*00fc*/ 	.word	0x00007b90


	//   ....[1]....
        /*0100*/ 	.word	0x00007bc0


	//----- nvinfo : EIATTR_REQNTID
	.align		4
.L_37:
        /*0104*/ 	.byte	0x04, 0x10
        /*0106*/ 	.short	(.L_39 - .L_38)
.L_38:
        /*0108*/ 	.word	0x00000100
        /*010c*/ 	.word	0x00000001
        /*0110*/ 	.word	0x00000001


	//----- nvinfo : EIATTR_CBANK_PARAM_SIZE
	.align		4
.L_39:
        /*0114*/ 	.byte	0x03, 0x19
        /*0116*/ 	.short	0x0050


	//----- nvinfo : EIATTR_PARAM_CBANK
	.align		4
        /*0118*/ 	.byte	0x04, 0x0a
        /*011a*/ 	.short	(.L_41 - .L_40)
	.align		4
.L_40:
        /*011c*/ 	.word	index@(.nv.constant0.matmul_kernel)
        /*0120*/ 	.short	0x0210
        /*0122*/ 	.short	0x0050


	//----- nvinfo : EIATTR_SW_WAR
	.align		4
.L_41:
        /*0124*/ 	.byte	0x04, 0x36
        /*0126*/ 	.short	(.L_43 - .L_42)
.L_42:
        /*0128*/ 	.word	0x00000008
.L_43:


//--------------------- .nv.callgraph             --------------------------
	.section	.nv.callgraph,"",@"SHT_CUDA_CALLGRAPH"
	.align	4
	.sectionentsize	8
	.align		4
        /*0000*/ 	.word	0x00000000
	.align		4
        /*0004*/ 	.word	0xffffffff
	.align		4
        /*0008*/ 	.word	0x00000000
	.align		4
        /*000c*/ 	.word	0xfffffffe
	.align		4
        /*0010*/ 	.word	0x00000000
	.align		4
        /*0014*/ 	.word	0xfffffffd
	.align		4
        /*0018*/ 	.word	0x00000000
	.align		4
        /*001c*/ 	.word	0xfffffffc


//--------------------- .text.matmul_kernel       --------------------------
	.section	.text.matmul_kernel,"ax",@progbits
	.align	128
        .global         matmul_kernel
        .type           matmul_kernel,@function
        .size           matmul_kernel,(.L_x_3 - matmul_kernel)
        .other          matmul_kernel,@"STO_CUDA_ENTRY STV_DEFAULT"
matmul_kernel:
.text.matmul_kernel:
[----:B------:R-:W-:Y:S08]  /*0000*/  LDC R1, c[0x0][0x28] ;  /* 0x00000a00ff017b82 */ /* 0x000ff00000000800 */
[----:B------:R-:W0:Y:S01]  /*0010*/  LDC.64 R52, c[0x0][0x228] ;  /* 0x00008a00ff347b82 */ /* 0x000e220000000a00 */
[----:B------:R-:W1:Y:S01]  /*0020*/  S2R R5, SR_CTAID.X ;  /* 0x0000000000057919 */ /* 0x000e620000002500 */
[----:B------:R-:W-:Y:S01]  /*0030*/  UMOV UR4, 0x400 ;  /* 0x0000040000047882 */ /* 0x000fe20000000000 */
[----:B------:R-:W-:Y:S01]  /*0040*/  ULDC.64 UR14, c[0x0][0x208] ;  /* 0x00008200000e7ab9 */ /* 0x000fe20000000a00 */
[----:B------:R-:W-:Y:S01]  /*0050*/  CS2R R24, SRZ ;  /* 0x0000000000187805 */ /* 0x000fe2000001ff00 */
[----:B------:R-:W2:Y:S01]  /*0060*/  S2R R23, SR_TID.X ;  /* 0x0000000000177919 */ /* 0x000ea20000002100 */
[----:B------:R-:W-:-:S02]  /*0070*/  CS2R R26, SRZ ;  /* 0x00000000001a7805 */ /* 0x000fc4000001ff00 */
[----:B------:R-:W-:Y:S01]  /*0080*/  CS2R R28, SRZ ;  /* 0x00000000001c7805 */ /* 0x000fe2000001ff00 */
[----:B------:R-:W3:Y:S01]  /*0090*/  LDC R200, c[0x0][0x230] ;  /* 0x00008c00ffc87b82 */ /* 0x000ee20000000800 */
[----:B------:R-:W-:Y:S02]  /*00a0*/  CS2R R30, SRZ ;  /* 0x00000000001e7805 */ /* 0x000fe4000001ff00 */
[----:B------:R-:W-:Y:S02]  /*00b0*/  CS2R R32, SRZ ;  /* 0x0000000000207805 */ /* 0x000fe4000001ff00 */
[----:B------:R-:W-:Y:S02]  /*00c0*/  CS2R R34, SRZ ;  /* 0x0000000000227805 */ /* 0x000fe4000001ff00 */
[----:B------:R-:W-:Y:S02]  /*00d0*/  CS2R R36, SRZ ;  /* 0x0000000000247805 */ /* 0x000fe4000001ff00 */
[----:B------:R-:W-:-:S02]  /*00e0*/  CS2R R38, SRZ ;  /* 0x0000000000267805 */ /* 0x000fc4000001ff00 */
[----:B------:R-:W-:Y:S02]  /*00f0*/  CS2R R40, SRZ ;  /* 0x0000000000287805 */ /* 0x000fe4000001ff00 */
[----:B------:R-:W-:Y:S01]  /*0100*/  CS2R R42, SRZ ;  /* 0x00000000002a7805 */ /* 0x000fe2000001ff00 */
[----:B------:R-:W4:Y:S01]  /*0110*/  S2UR UR12, SR_CgaCtaId ;  /* 0x00000000000c79c3 */ /* 0x000f220000008800 */
[----:B------:R-:W-:Y:S02]  /*0120*/  CS2R R44, SRZ ;  /* 0x00000000002c7805 */ /* 0x000fe4000001ff00 */
[----:B------:R-:W-:Y:S02]  /*0130*/  CS2R R46, SRZ ;  /* 0x00000000002e7805 */ /* 0x000fe4000001ff00 */
[----:B------:R-:W-:Y:S02]  /*0140*/  CS2R R48, SRZ ;  /* 0x0000000000307805 */ /* 0x000fe4000001ff00 */
[----:B------:R-:W-:-:S02]  /*0150*/  CS2R R50, SRZ ;  /* 0x0000000000327805 */ /* 0x000fc4000001ff00 */
[----:B------:R-:W-:Y:S02]  /*0160*/  CS2R R120, SRZ ;  /* 0x0000000000787805 */ /* 0x000fe4000001ff00 */
[----:B------:R-:W-:Y:S02]  /*0170*/  CS2R R122, SRZ ;  /* 0x00000000007a7805 */ /* 0x000fe4000001ff00 */
[----:B------:R-:W-:Y:S01]  /*0180*/  CS2R R124, SRZ ;  /* 0x00000000007c7805 */ /* 0x000fe2000001ff00 */
[----:B0-----:R-:W-:Y:S01]  /*0190*/  VIADD R0, R53, 0x7f ;  /* 0x0000007f35007836 */ /* 0x001fe20000000000 */
[----:B------:R-:W-:Y:S02]  /*01a0*/  CS2R R126, SRZ ;  /* 0x00000000007e7805 */ /* 0x000fe4000001ff00 */
[----:B------:R-:W-:Y:S02]  /*01b0*/  CS2R R128, SRZ ;  /* 0x0000000000807805 */ /* 0x000fe4000001ff00 */
[----:B------:R-:W-:-:S02]  /*01c0*/  CS2R R130, SRZ ;  /* 0x0000000000827805 */ /* 0x000fc4000001ff00 */
[----:B------:R-:W-:Y:S02]  /*01d0*/  CS2R R64, SRZ ;  /* 0x0000000000407805 */ /* 0x000fe4000001ff00 */
[----:B------:R-:W-:Y:S02]  /*01e0*/  SHF.R.S32.HI R3, RZ, 0x1f, R0 ;  /* 0x0000001fff037819 */ /* 0x000fe40000011400 */
[----:B------:R-:W-:Y:S02]  /*01f0*/  CS2R R66, SRZ ;  /* 0x0000000000427805 */ /* 0x000fe4000001ff00 */
[----:B------:R-:W-:Y:S01]  /*0200*/  CS2R R68, SRZ ;  /* 0x0000000000447805 */ /* 0x000fe2000001ff00 */
[----:B---3--:R-:W-:Y:S01]  /*0210*/  VIADD R200, R200, 0x1f ;  /* 0x0000001fc8c87836 */ /* 0x008fe20000000000 */
[----:B------:R-:W-:Y:S02]  /*0220*/  LEA.HI R3, R3, R0, RZ, 0x7 ;  /* 0x0000000003037211 */ /* 0x000fe400078f38ff */
[----:B------:R-:W-:-:S02]  /*0230*/  CS2R R70, SRZ ;  /* 0x0000000000467805 */ /* 0x000fc4000001ff00 */
[----:B-1----:R-:W-:Y:S02]  /*0240*/  IABS R8, R5 ;  /* 0x0000000500087213 */ /* 0x002fe40000000000 */
[----:B------:R-:W-:Y:S02]  /*0250*/  CS2R R72, SRZ ;  /* 0x0000000000487805 */ /* 0x000fe4000001ff00 */
[----:B------:R-:W-:Y:S02]  /*0260*/  SHF.R.S32.HI R3, RZ, 0x7, R3 ;  /* 0x00000007ff037819 */ /* 0x000fe40000011403 */
[----:B------:R-:W-:Y:S02]  /*0270*/  CS2R R74, SRZ ;  /* 0x00000000004a7805 */ /* 0x000fe4000001ff00 */
[----:B------:R-:W-:Y:S01]  /*0280*/  CS2R R76, SRZ ;  /* 0x00000000004c7805 */ /* 0x000fe2000001ff00 */
[----:B----4-:R-:W-:Y:S01]  /*0290*/  ULEA UR12, UR12, UR4, 0x18 ;  /* 0x000000040c0c7291 */ /* 0x010fe2000f8ec03f */
[----:B------:R-:W-:Y:S01]  /*02a0*/  CS2R R78, SRZ ;  /* 0x00000000004e7805 */ /* 0x000fe2000001ff00 */
[----:B------:R-:W-:Y:S01]  /*02b0*/  IMAD.SHL.U32 R4, R3, 0x8, RZ ;  /* 0x0000000803047824 */ /* 0x000fe200078e00ff */
[----:B------:R-:W-:-:S02]  /*02c0*/  CS2R R80, SRZ ;  /* 0x0000000000507805 */ /* 0x000fc4000001ff00 */
[----:B------:R-:W-:Y:S02]  /*02d0*/  CS2R R82, SRZ ;  /* 0x0000000000527805 */ /* 0x000fe4000001ff00 */
[----:B------:R-:W-:Y:S02]  /*02e0*/  CS2R R84, SRZ ;  /* 0x0000000000547805 */ /* 0x000fe4000001ff00 */
[----:B------:R-:W-:Y:S02]  /*02f0*/  CS2R R86, SRZ ;  /* 0x0000000000567805 */ /* 0x000fe4000001ff00 */
[-C--:B------:R-:W-:Y:S02]  /*0300*/  IABS R7, R4.reuse ;  /* 0x0000000400077213 */ /* 0x080fe40000000000 */
[----:B------:R-:W-:Y:S02]  /*0310*/  IABS R10, R4 ;  /* 0x00000004000a7213 */ /* 0x000fe40000000000 */
[----:B------:R-:W0:Y:S08]  /*0320*/  I2F.RP R0, R7 ;  /* 0x0000000700007306 */ /* 0x000e300000209400 */
[----:B0-----:R-:W0:Y:S02]  /*0330*/  MUFU.RCP R0, R0 ;  /* 0x0000000000007308 */ /* 0x001e240000001000 */
[----:B0-----:R-:W-:-:S02]  /*0340*/  VIADD R2, R0, 0xffffffe ;  /* 0x0ffffffe00027836 */ /* 0x001fc40000000000 */
[----:B------:R-:W-:-:S04]  /*0350*/  IMAD.MOV R0, RZ, RZ, -R10 ;  /* 0x000000ffff007224 */ /* 0x000fc800078e0a0a */
[----:B------:R0:W1:Y:S02]  /*0360*/  F2I.FTZ.U32.TRUNC.NTZ R3, R2 ;  /* 0x0000000200037305 */ /* 0x000064000021f000 */
[----:B0-----:R-:W-:Y:S02]  /*0370*/  IMAD.MOV.U32 R2, RZ, RZ, RZ ;  /* 0x000000ffff027224 */ /* 0x001fe400078e00ff */
[----:B-1----:R-:W-:-:S04]  /*0380*/  IMAD.MOV R6, RZ, RZ, -R3 ;  /* 0x000000ffff067224 */ /* 0x002fc800078e0a03 */
[----:B------:R-:W-:Y:S02]  /*0390*/  IMAD R9, R6, R7, RZ ;  /* 0x0000000706097224 */ /* 0x000fe400078e02ff */
[----:B------:R-:W-:Y:S02]  /*03a0*/  IMAD.MOV.U32 R6, RZ, RZ, R8 ;  /* 0x000000ffff067224 */ /* 0x000fe400078e0008 */
[----:B------:R-:W-:-:S06]  /*03b0*/  IMAD.HI.U32 R3, R3, R9, R2 ;  /* 0x0000000903037227 */ /* 0x000fcc00078e0002 */
[----:B------:R-:W-:-:S04]  /*03c0*/  IMAD.HI.U32 R3, R3, R6, RZ ;  /* 0x0000000603037227 */ /* 0x000fc800078e00ff */
[----:B------:R-:W-:-:S05]  /*03d0*/  IMAD R0, R3, R0, R6 ;  /* 0x0000000003007224 */ /* 0x000fca00078e0206 */
[----:B------:R-:W-:-:S13]  /*03e0*/  ISETP.GT.U32.AND P1, PT, R7, R0, PT ;  /* 0x000000000700720c */ /* 0x000fda0003f24070 */
[----:B------:R-:W-:Y:S02]  /*03f0*/  @!P1 IMAD.IADD R0, R0, 0x1, -R7 ;  /* 0x0000000100009824 */ /* 0x000fe400078e0a07 */
[----:B------:R-:W-:Y:S01]  /*0400*/  @!P1 VIADD R3, R3, 0x1 ;  /* 0x0000000103039836 */ /* 0x000fe20000000000 */
[----:B------:R-:W-:Y:S02]  /*0410*/  ISETP.NE.AND P1, PT, R4, RZ, PT ;  /* 0x000000ff0400720c */ /* 0x000fe40003f25270 */
[----:B------:R-:W-:Y:S02]  /*0420*/  ISETP.GE.U32.AND P0, PT, R0, R7, PT ;  /* 0x000000070000720c */ /* 0x000fe40003f06070 */
[----:B------:R-:W-:-:S04]  /*0430*/  LOP3.LUT R0, R5, R4, RZ, 0x3c, !PT ;  /* 0x0000000405007212 */ /* 0x000fc800078e3cff */
[----:B------:R-:W-:Y:S01]  /*0440*/  ISETP.GE.AND P2, PT, R0, RZ, PT ;  /* 0x000000ff0000720c */ /* 0x000fe20003f46270 */
[----:B------:R-:W-:-:S06]  /*0450*/  VIADD R0, R52, 0xff ;  /* 0x000000ff34007836 */ /* 0x000fcc0000000000 */
[----:B------:R-:W-:-:S04]  /*0460*/  @P0 VIADD R3, R3, 0x1 ;  /* 0x0000000103030836 */ /* 0x000fc80000000000 */
[----:B------:R-:W-:Y:S01]  /*0470*/  IMAD.MOV.U32 R2, RZ, RZ, R3 ;  /* 0x000000ffff027224 */ /* 0x000fe200078e0003 */
[----:B------:R-:W-:-:S03]  /*0480*/  SHF.R.S32.HI R3, RZ, 0x1f, R0 ;  /* 0x0000001fff037819 */ /* 0x000fc60000011400 */
[----:B------:R-:W-:Y:S01]  /*0490*/  @!P2 IMAD.MOV R2, RZ, RZ, -R2 ;  /* 0x000000ffff02a224 */ /* 0x000fe200078e0a02 */
[----:B------:R-:W-:Y:S02]  /*04a0*/  @!P1 LOP3.LUT R2, RZ, R4, RZ, 0x33, !PT ;  /* 0x00000004ff029212 */ /* 0x000fe400078e33ff */
[----:B------:R-:W-:-:S03]  /*04b0*/  LEA.HI R3, R3, R0, RZ, 0x8 ;  /* 0x0000000003037211 */ /* 0x000fc600078f40ff */
[----:B------:R-:W-:Y:S02]  /*04c0*/  IMAD.SHL.U32 R6, R2, 0x8, RZ ;  /* 0x0000000802067824 */ /* 0x000fe400078e00ff */
[----:B------:R-:W-:-:S03]  /*04d0*/  IMAD.MOV R2, RZ, RZ, -R2 ;  /* 0x000000ffff027224 */ /* 0x000fc600078e0a02 */
[----:B------:R-:W-:Y:S01]  /*04e0*/  LEA.HI.SX32 R3, R3, -R6, 0x18 ;  /* 0x8000000603037211 */ /* 0x000fe200078fc2ff */
[----:B------:R-:W-:-:S03]  /*04f0*/  IMAD R4, R4, R2, R5 ;  /* 0x0000000204047224 */ /* 0x000fc600078e0205 */
[----:B------:R-:W-:Y:S02]  /*0500*/  VIMNMX R11, R3, 0x8, PT ;  /* 0x00000008030b7848 */ /* 0x000fe40003fe0100 */
[----:B------:R-:W-:Y:S02]  /*0510*/  IABS R9, R4 ;  /* 0x0000000400097213 */ /* 0x000fe40000000000 */
[----:B------:R-:W-:-:S04]  /*0520*/  IABS R7, R11 ;  /* 0x0000000b00077213 */ /* 0x000fc80000000000 */
[----:B------:R-:W0:Y:S08]  /*0530*/  I2F.RP R0, R7 ;  /* 0x0000000700007306 */ /* 0x000e300000209400 */
[----:B0-----:R-:W0:Y:S02]  /*0540*/  MUFU.RCP R0, R0 ;  /* 0x0000000000007308 */ /* 0x001e240000001000 */
[----:B0-----:R-:W-:-:S06]  /*0550*/  VIADD R3, R0, 0xffffffe ;  /* 0x0ffffffe00037836 */ /* 0x001fcc0000000000 */
[----:B------:R-:W0:Y:S02]  /*0560*/  F2I.FTZ.U32.TRUNC.NTZ R3, R3 ;  /* 0x0000000300037305 */ /* 0x000e24000021f000 */
[----:B0-----:R-:W-:-:S04]  /*0570*/  IMAD.MOV R8, RZ, RZ, -R3 ;  /* 0x000000ffff087224 */ /* 0x001fc800078e0a03 */
[----:B------:R-:W-:Y:S01]  /*0580*/  IMAD.MOV.U32 R2, RZ, RZ, R8 ;  /* 0x000000ffff027224 */ /* 0x000fe200078e0008 */
[----:B------:R-:W-:-:S03]  /*0590*/  IABS R8, R11 ;  /* 0x0000000b00087213 */ /* 0x000fc60000000000 */
[----:B------:R-:W-:Y:S02]  /*05a0*/  IMAD R5, R2, R7, RZ ;  /* 0x0000000702057224 */ /* 0x000fe400078e02ff */
[----:B------:R-:W-:Y:S02]  /*05b0*/  IMAD.MOV.U32 R2, RZ, RZ, RZ ;  /* 0x000000ffff027224 */ /* 0x000fe400078e00ff */
[----:B------:R-:W-:Y:S02]  /*05c0*/  IMAD.MOV R0, RZ, RZ, -R8 ;  /* 0x000000ffff007224 */ /* 0x000fe400078e0a08 */
[----:B------:R-:W-:Y:S01]  /*05d0*/  IMAD.HI.U32 R2, R3, R5, R2 ;  /* 0x0000000503027227 */ /* 0x000fe200078e0002 */
[----:B--2---:R-:W-:-:S05]  /*05e0*/  LOP3.LUT R5, R23, 0xff, RZ, 0xc0, !PT ;  /* 0x000000ff17057812 */ /* 0x004fca00078ec0ff */
[----:B------:R-:W-:-:S04]  /*05f0*/  IMAD.HI.U32 R2, R2, R9, RZ ;  /* 0x0000000902027227 */ /* 0x000fc800078e00ff */
[----:B------:R-:W-:-:S05]  /*0600*/  IMAD R0, R2, R0, R9 ;  /* 0x0000000002007224 */ /* 0x000fca00078e0209 */
[----:B------:R-:W-:-:S13]  /*0610*/  ISETP.GT.U32.AND P1, PT, R7, R0, PT ;  /* 0x000000000700720c */ /* 0x000fda0003f24070 */
[----:B------:R-:W-:Y:S02]  /*0620*/  @!P1 IMAD.IADD R0, R0, 0x1, -R7 ;  /* 0x0000000100009824 */ /* 0x000fe400078e0a07 */
[----:B------:R-:W-:Y:S01]  /*0630*/  @!P1 VIADD R2, R2, 0x1 ;  /* 0x0000000102029836 */ /* 0x000fe20000000000 */
[----:B------:R-:W-:Y:S02]  /*0640*/  ISETP.NE.AND P1, PT, R11, RZ, PT ;  /* 0x000000ff0b00720c */ /* 0x000fe40003f25270 */
[----:B------:R-:W-:Y:S02]  /*0650*/  ISETP.GE.U32.AND P0, PT, R0, R7, PT ;  /* 0x000000070000720c */ /* 0x000fe40003f06070 */
[----:B------:R-:W-:Y:S02]  /*0660*/  LOP3.LUT R0, R4, R11, RZ, 0x3c, !PT ;  /* 0x0000000b04007212 */ /* 0x000fe400078e3cff */
[----:B------:R-:W-:Y:S02]  /*0670*/  LOP3.LUT R7, R23, 0xe0, RZ, 0xc0, !PT ;  /* 0x000000e017077812 */ /* 0x000fe400078ec0ff */
[----:B------:R-:W-:-:S07]  /*0680*/  ISETP.GE.AND P2, PT, R0, RZ, PT ;  /* 0x000000ff0000720c */ /* 0x000fce0003f46270 */
[----:B------:R-:W-:Y:S01]  /*0690*/  @P0 VIADD R2, R2, 0x1 ;  /* 0x0000000102020836 */ /* 0x000fe20000000000 */
[----:B------:R-:W-:-:S05]  /*06a0*/  ISETP.GE.AND P0, PT, R200, 0x20, PT ;  /* 0x00000020c800780c */ /* 0x000fca0003f06270 */
[----:B------:R-:W-:Y:S01]  /*06b0*/  @!P2 IMAD.MOV R2, RZ, RZ, -R2 ;  /* 0x000000ffff02a224 */ /* 0x000fe200078e0a02 */
[----:B------:R-:W-:-:S05]  /*06c0*/  @!P1 LOP3.LUT R2, RZ, R11, RZ, 0x33, !PT ;  /* 0x0000000bff029212 */ /* 0x000fca00078e33ff */
[----:B------:R-:W-:Y:S02]  /*06d0*/  IMAD.MOV R0, RZ, RZ, -R2 ;  /* 0x000000ffff007224 */ /* 0x000fe400078e0a02 */
[----:B------:R-:W-:Y:S02]  /*06e0*/  IMAD.SHL.U32 R22, R2, 0x80, RZ ;  /* 0x0000008002167824 */ /* 0x000fe400078e00ff */
[----:B------:R-:W-:-:S04]  /*06f0*/  IMAD R0, R11, R0, R4 ;  /* 0x000000000b007224 */ /* 0x000fc800078e0204 */
[----:B------:R-:W-:-:S04]  /*0700*/  IMAD.IADD R0, R6, 0x1, R0 ;  /* 0x0000000106007824 */ /* 0x000fc800078e0200 */
[----:B------:R-:W-:Y:S01]  /*0710*/  IMAD R21, R0, 0x100, R5 ;  /* 0x0000010000157824 */ /* 0x000fe200078e0205 */
[----:B------:R-:W-:Y:S06]  /*0720*/  @!P0 BRA `(.L_x_0) ;  /* 0x00000030002c8947 */ /* 0x000fec0003800000 */
[----:B------:R-:W-:Y:S01]  /*0730*/  IABS R9, R52 ;  /* 0x0000003400097213 */ /* 0x000fe20000000000 */
[----:B------:R-:W-:Y:S01]  /*0740*/  IMAD.SHL.U32 R5, R5, 0x2, RZ ;  /* 0x0000000205057824 */ /* 0x000fe200078e00ff */
[----:B------:R-:W-:Y:S01]  /*0750*/  IABS R25, R53 ;  /* 0x0000003500197213 */ /* 0x000fe20000000000 */
[----:B------:R-:W0:Y:S01]  /*0760*/  LDC.64 R240, c[0x0][0x218] ;  /* 0x00008600fff07b82 */ /* 0x000e220000000a00 */
[----:B------:R-:W1:Y:S01]  /*0770*/  I2F.RP R4, R9 ;  /* 0x0000000900047306 */ /* 0x000e620000209400 */
[----:B------:R-:W-:Y:S01]  /*0780*/  LEA.HI R20, R7, R22, RZ, 0x1b ;  /* 0x0000001607147211 */ /* 0x000fe200078fd8ff */
[----:B------:R-:W-:Y:S01]  /*0790*/  ULDC UR4, c[0x0][0x234] ;  /* 0x00008d0000047ab9 */ /* 0x000fe20000000800 */
[----:B------:R-:W-:Y:S01]  /*07a0*/  ISETP.GE.AND P3, PT, R21, RZ, PT ;  /* 0x000000ff1500720c */ /* 0x000fe20003f66270 */
[----:B------:R-:W-:Y:S01]  /*07b0*/  ULDC.64 UR6, c[0x0][0x210] ;  /* 0x0000840000067ab9 */ /* 0x000fe20000000a00 */
[----:B------:R-:W-:Y:S01]  /*07c0*/  ISETP.NE.AND P2, PT, R52, RZ, PT ;  /* 0x000000ff3400720c */ /* 0x000fe20003f45270 */
[C---:B------:R-:W-:Y:S01]  /*07d0*/  VIADD R10, R20.reuse, 0x70 ;  /* 0x00000070140a7836 */ /* 0x040fe20000000000 */
[----:B------:R-:W-:Y:S01]  /*07e0*/  IABS R29, R20 ;  /* 0x00000014001d7213 */ /* 0x000fe20000000000 */
[----:B------:R-:W2:Y:S01]  /*07f0*/  I2F.RP R0, R25 ;  /* 0x0000001900007306 */ /* 0x000ea20000209400 */
[C---:B------:R-:W-:Y:S01]  /*0800*/  VIADD R14, R20.reuse, 0x50 ;  /* 0x00000050140e7836 */ /* 0x040fe20000000000 */
[----:B------:R-:W3:Y:S01]  /*0810*/  LDC R155, c[0x0][0x23c] ;  /* 0x00008f00ff9b7b82 */ /* 0x000ee20000000800 */
[----:B------:R-:W-:Y:S01]  /*0820*/  IABS R8, R10 ;  /* 0x0000000a00087213 */ /* 0x000fe20000000000 */
[C---:B------:R-:W-:Y:S01]  /*0830*/  VIADD R16, R20.reuse, 0x48 ;  /* 0x0000004814107836 */ /* 0x040fe20000000000 */
[----:B------:R-:W-:Y:S01]  /*0840*/  LOP3.LUT R152, R23, 0x1f, RZ, 0xc0, !PT ;  /* 0x0000001f17987812 */ /* 0x000fe200078ec0ff */
[C---:B------:R-:W-:Y:S01]  /*0850*/  VIADD R30, R20.reuse, 0x40 ;  /* 0x00000040141e7836 */ /* 0x040fe20000000000 */
[----:B------:R-:W-:Y:S01]  /*0860*/  IABS R12, R14 ;  /* 0x0000000e000c7213 */ /* 0x000fe20000000000 */
[----:B-1----:R-:W1:Y:S01]  /*0870*/  MUFU.RCP R4, R4 ;  /* 0x0000000400047308 */ /* 0x002e620000001000 */
[----:B------:R-:W-:Y:S01]  /*0880*/  IABS R13, R16 ;  /* 0x00000010000d7213 */ /* 0x000fe20000000000 */
[C---:B------:R-:W-:Y:S01]  /*0890*/  VIADD R31, R20.reuse, 0x38 ;  /* 0x00000038141f7836 */ /* 0x040fe20000000000 */
[----:B------:R-:W4:Y:S01]  /*08a0*/  LDC R209, c[0x0][0x238] ;  /* 0x00008e00ffd17b82 */ /* 0x000f220000000800 */
[C---:B------:R-:W-:Y:S01]  /*08b0*/  VIADD R32, R20.reuse, 0x30 ;  /* 0x0000003014207836 */ /* 0x040fe20000000000 */
[----:B------:R-:W-:Y:S01]  /*08c0*/  ULDC UR5, c[0x0][0x230] ;  /* 0x00008c0000057ab9 */ /* 0x000fe20000000800 */
[C---:B------:R-:W-:Y:S01]  /*08d0*/  VIADD R33, R20.reuse, 0x28 ;  /* 0x0000002814217836 */ /* 0x040fe20000000000 */
[----:B------:R-:W-:Y:S01]  /*08e0*/  IABS R15, R31 ;  /* 0x0000001f000f7213 */ /* 0x000fe20000000000 */
[----:B--2---:R-:W-:Y:S01]  /*08f0*/  MUFU.RCP R0, R0 ;  /* 0x0000000000007308 */ /* 0x004fe20000001000 */
[----:B------:R-:W-:Y:S01]  /*0900*/  IABS R17, R32 ;  /* 0x0000002000117213 */ /* 0x000fe20000000000 */
[C---:B------:R-:W-:Y:S01]  /*0910*/  VIADD R34, R20.reuse, 0x20 ;  /* 0x0000002014227836 */ /* 0x040fe20000000000 */
[----:B------:R-:W-:Y:S01]  /*0920*/  IABS R19, R33 ;  /* 0x0000002100137213 */ /* 0x000fe20000000000 */
[C---:B------:R-:W-:Y:S01]  /*0930*/  VIADD R35, R20.reuse, 0x18 ;  /* 0x0000001814237836 */ /* 0x040fe20000000000 */
[----:B------:R-:W-:Y:S01]  /*0940*/  CS2R R88, SRZ ;  /* 0x0000000000587805 */ /* 0x000fe2000001ff00 */
[C---:B------:R-:W-:Y:S01]  /*0950*/  VIADD R36, R20.reuse, 0x10 ;  /* 0x0000001014247836 */ /* 0x040fe20000000000 */
[----:B------:R-:W-:Y:S01]  /*0960*/  CS2R R90, SRZ ;  /* 0x00000000005a7805 */ /* 0x000fe2000001ff00 */
[----:B------:R-:W-:Y:S01]  /*0970*/  VIADD R37, R20, 0x8 ;  /* 0x0000000814257836 */ /* 0x000fe20000000000 */
[----:B------:R-:W-:Y:S01]  /*0980*/  CS2R R92, SRZ ;  /* 0x00000000005c7805 */ /* 0x000fe2000001ff00 */
[----:B-1----:R-:W-:Y:S01]  /*0990*/  VIADD R2, R4, 0xffffffe ;  /* 0x0ffffffe04027836 */ /* 0x002fe20000000000 */
[----:B------:R-:W-:Y:S01]  /*09a0*/  IABS R26, R36 ;  /* 0x00000024001a7213 */ /* 0x000fe20000000000 */
[----:B---3--:R-:W-:Y:S01]  /*09b0*/  IMAD.SHL.U32 R154, R155, 0x20, RZ ;  /* 0x000000209b9a7824 */ /* 0x008fe200078e00ff */
[----:B------:R-:W-:Y:S01]  /*09c0*/  IABS R28, R37 ;  /* 0x00000025001c7213 */ /* 0x000fe20000000000 */
[----:B------:R1:W2:Y:S01]  /*09d0*/  F2I.FTZ.U32.TRUNC.NTZ R3, R2 ;  /* 0x0000000200037305 */ /* 0x0002a2000021f000 */
[----:B------:R-:W-:-:S02]  /*09e0*/  CS2R R94, SRZ ;  /* 0x00000000005e7805 */ /* 0x000fc4000001ff00 */
[----:B------:R-:W-:Y:S02]  /*09f0*/  CS2R R96, SRZ ;  /* 0x0000000000607805 */ /* 0x000fe4000001ff00 */
[----:B------:R-:W-:Y:S02]  /*0a00*/  CS2R R98, SRZ ;  /* 0x0000000000627805 */ /* 0x000fe4000001ff00 */
[----:B------:R-:W-:Y:S01]  /*0a10*/  CS2R R100, SRZ ;  /* 0x0000000000647805 */ /* 0x000fe2000001ff00 */
[C---:B----4-:R-:W-:Y:S01]  /*0a20*/  IMAD.SHL.U32 R156, R209.reuse, 0x20, RZ ;  /* 0x00000020d19c7824 */ /* 0x050fe200078e00ff */
[----:B------:R-:W-:Y:S01]  /*0a30*/  CS2R R102, SRZ ;  /* 0x0000000000667805 */ /* 0x000fe2000001ff00 */
[C---:B------:R-:W-:Y:S01]  /*0a40*/  IMAD R157, R209.reuse, 0x1f, RZ ;  /* 0x0000001fd19d7824 */ /* 0x040fe200078e02ff */
[----:B------:R-:W-:Y:S01]  /*0a50*/  CS2R R104, SRZ ;  /* 0x0000000000687805 */ /* 0x000fe2000001ff00 */
[----:B-1----:R-:W-:Y:S01]  /*0a60*/  IMAD.MOV.U32 R2, RZ, RZ, RZ ;  /* 0x000000ffff027224 */ /* 0x002fe200078e00ff */
[----:B------:R-:W-:Y:S01]  /*0a70*/  CS2R R106, SRZ ;  /* 0x00000000006a7805 */ /* 0x000fe2000001ff00 */
[C---:B------:R-:W-:Y:S01]  /*0a80*/  IMAD R158, R209.reuse, 0x1e, RZ ;  /* 0x0000001ed19e7824 */ /* 0x040fe200078e02ff */
[----:B------:R-:W-:Y:S01]  /*0a90*/  CS2R R108, SRZ ;  /* 0x00000000006c7805 */ /* 0x000fe2000001ff00 */
[C---:B------:R-:W-:Y:S01]  /*0aa0*/  IMAD R159, R209.reuse, 0x1d, RZ ;  /* 0x0000001dd19f7824 */ /* 0x040fe200078e02ff */
[----:B------:R-:W-:Y:S01]  /*0ab0*/  CS2R R110, SRZ ;  /* 0x00000000006e7805 */ /* 0x000fe2000001ff00 */
[--C-:B--2---:R-:W-:Y:S01]  /*0ac0*/  IMAD.MOV R6, RZ, RZ, -R3.reuse ;  /* 0x000000ffff067224 */ /* 0x104fe200078e0a03 */
[----:B------:R-:W-:Y:S01]  /*0ad0*/  CS2R R112, SRZ ;  /* 0x0000000000707805 */ /* 0x000fe2000001ff00 */
[C---:B------:R-:W-:Y:S01]  /*0ae0*/  IMAD R160, R209.reuse, 0x1c, RZ ;  /* 0x0000001cd1a07824 */ /* 0x040fe200078e02ff */
[----:B------:R-:W-:Y:S01]  /*0af0*/  CS2R R114, SRZ ;  /* 0x0000000000727805 */ /* 0x000fe2000001ff00 */
[----:B------:R-:W-:Y:S01]  /*0b00*/  IMAD R11, R6, R9, RZ ;  /* 0x00000009060b7224 */ /* 0x000fe200078e02ff */
[----:B------:R-:W-:Y:S01]  /*0b10*/  IABS R6, R21 ;  /* 0x0000001500067213 */ /* 0x000fe20000000000 */
[----:B------:R-:W-:Y:S01]  /*0b20*/  IMAD R161, R209, 0x1b, RZ ;  /* 0x0000001bd1a17824 */ /* 0x000fe200078e02ff */
[----:B------:R-:W-:Y:S01]  /*0b30*/  CS2R R116, SRZ ;  /* 0x0000000000747805 */ /* 0x000fe2000001ff00 */
[----:B------:R-:W-:Y:S01]  /*0b40*/  IMAD.HI.U32 R3, R3, R11, R2 ;  /* 0x0000000b03037227 */ /* 0x000fe200078e0002 */
[----:B------:R-:W-:-:S02]  /*0b50*/  CS2R R118, SRZ ;  /* 0x0000000000767805 */ /* 0x000fc4000001ff00 */
[----:B------:R-:W-:Y:S02]  /*0b60*/  CS2R R120, SRZ ;  /* 0x0000000000787805 */ /* 0x000fe4000001ff00 */
[----:B------:R-:W-:Y:S01]  /*0b70*/  CS2R R122, SRZ ;  /* 0x00000000007a7805 */ /* 0x000fe2000001ff00 */
[----:B------:R-:W-:Y:S01]  /*0b80*/  VIADD R2, R0, 0xffffffe ;  /* 0x0ffffffe00027836 */ /* 0x000fe20000000000 */
[----:B------:R-:W-:Y:S01]  /*0b90*/  CS2R R124, SRZ ;  /* 0x00000000007c7805 */ /* 0x000fe2000001ff00 */
[----:B------:R-:W-:Y:S01]  /*0ba0*/  IMAD.HI.U32 R3, R3, R6, RZ ;  /* 0x0000000603037227 */ /* 0x000fe200078e00ff */
[----:B------:R-:W-:Y:S02]  /*0bb0*/  CS2R R126, SRZ ;  /* 0x00000000007e7805 */ /* 0x000fe4000001ff00 */
[----:B------:R-:W-:Y:S02]  /*0bc0*/  CS2R R128, SRZ ;  /* 0x0000000000807805 */ /* 0x000fe4000001ff00 */
[----:B------:R-:W-:Y:S01]  /*0bd0*/  CS2R R130, SRZ ;  /* 0x0000000000827805 */ /* 0x000fe2000001ff00 */
[----:B------:R-:W-:Y:S01]  /*0be0*/  IMAD.MOV R4, RZ, RZ, -R3 ;  /* 0x000000ffff047224 */ /* 0x000fe200078e0a03 */
[----:B------:R-:W-:Y:S01]  /*0bf0*/  CS2R R132, SRZ ;  /* 0x0000000000847805 */ /* 0x000fe2000001ff00 */
[----:B------:R1:W2:Y:S01]  /*0c00*/  F2I.FTZ.U32.TRUNC.NTZ R3, R2 ;  /* 0x0000000200037305 */ /* 0x0002a2000021f000 */
[----:B------:R-:W-:Y:S01]  /*0c10*/  VIADD R0, R20, 0x78 ;  /* 0x0000007814007836 */ /* 0x000fe20000000000 */
[----:B------:R-:W-:Y:S01]  /*0c20*/  CS2R R134, SRZ ;  /* 0x0000000000867805 */ /* 0x000fe2000001ff00 */
[----:B------:R-:W-:Y:S01]  /*0c30*/  IMAD R6, R9, R4, R6 ;  /* 0x0000000409067224 */ /* 0x000fe200078e0206 */
[----:B------:R-:W-:Y:S01]  /*0c40*/  CS2R R136, SRZ ;  /* 0x0000000000887805 */ /* 0x000fe2000001ff00 */
[C---:B------:R-:W-:Y:S01]  /*0c50*/  IMAD R162, R209.reuse, 0x1a, RZ ;  /* 0x0000001ad1a27824 */ /* 0x040fe200078e02ff */
[----:B------:R-:W-:Y:S01]  /*0c60*/  ISETP.GE.AND P6, PT, R0, RZ, PT ;  /* 0x000000ff0000720c */ /* 0x000fe20003fc6270 */
[----:B------:R-:W-:Y:S01]  /*0c70*/  IMAD R163, R209, 0x19, RZ ;  /* 0x00000019d1a37824 */ /* 0x000fe200078e02ff */
[----:B------:R-:W-:Y:S01]  /*0c80*/  ISETP.GT.U32.AND P0, PT, R9, R6, PT ;  /* 0x000000060900720c */ /* 0x000fe20003f04070 */
[----:B-1----:R-:W-:Y:S01]  /*0c90*/  IMAD.MOV.U32 R2, RZ, RZ, RZ ;  /* 0x000000ffff027224 */ /* 0x002fe200078e00ff */
[----:B------:R-:W-:Y:S01]  /*0ca0*/  CS2R R138, SRZ ;  /* 0x00000000008a7805 */ /* 0x000fe2000001ff00 */
[C---:B------:R-:W-:Y:S01]  /*0cb0*/  IMAD R164, R209.reuse, 0x18, RZ ;  /* 0x00000018d1a47824 */ /* 0x040fe200078e02ff */
[----:B------:R-:W-:Y:S01]  /*0cc0*/  CS2R R140, SRZ ;  /* 0x00000000008c7805 */ /* 0x000fe2000001ff00 */
[C---:B------:R-:W-:Y:S01]  /*0cd0*/  IMAD R165, R209.reuse, 0x17, RZ ;  /* 0x00000017d1a57824 */ /* 0x040fe200078e02ff */
[----:B------:R-:W-:Y:S01]  /*0ce0*/  CS2R R142, SRZ ;  /* 0x00000000008e7805 */ /* 0x000fe2000001ff00 */
[----:B--2---:R-:W-:Y:S01]  /*0cf0*/  IMAD.MOV R4, RZ, RZ, -R3 ;  /* 0x000000ffff047224 */ /* 0x004fe200078e0a03 */
[----:B------:R-:W-:Y:S01]  /*0d00*/  CS2R R144, SRZ ;  /* 0x0000000000907805 */ /* 0x000fe2000001ff00 */
[----:B------:R-:W-:Y:S01]  /*0d10*/  IMAD R166, R209, 0x16, RZ ;  /* 0x00000016d1a67824 */ /* 0x000fe200078e02ff */
[----:B------:R-:W-:Y:S01]  /*0d20*/  CS2R R146, SRZ ;  /* 0x0000000000927805 */ /* 0x000fe2000001ff00 */
[----:B------:R-:W-:Y:S01]  /*0d30*/  IMAD R7, R4, R25, RZ ;  /* 0x0000001904077224 */ /* 0x000fe200078e02ff */
[----:B------:R-:W-:Y:S01]  /*0d40*/  IABS R4, R0 ;  /* 0x0000000000047213 */ /* 0x000fe20000000000 */
[----:B------:R-:W-:Y:S01]  /*0d50*/  @!P0 IMAD.IADD R6, R6, 0x1, -R9 ;  /* 0x0000000106068824 */ /* 0x000fe200078e0a09 */
[----:B------:R-:W-:Y:S01]  /*0d60*/  CS2R R148, SRZ ;  /* 0x0000000000947805 */ /* 0x000fe2000001ff00 */
[----:B------:R-:W-:Y:S01]  /*0d70*/  IMAD.HI.U32 R2, R3, R7, R2 ;  /* 0x0000000703027227 */ /* 0x000fe200078e0002 */
[----:B------:R-:W-:-:S02]  /*0d80*/  CS2R R150, SRZ ;  /* 0x0000000000967805 */ /* 0x000fc4000001ff00 */
[----:B------:R-:W-:Y:S02]  /*0d90*/  CS2R R38, SRZ ;  /* 0x0000000000267805 */ /* 0x000fe4000001ff00 */
[----:B------:R-:W-:Y:S01]  /*0da0*/  ISETP.GT.U32.AND P0, PT, R9, R6, PT ;  /* 0x000000060900720c */ /* 0x000fe20003f04070 */
[----:B------:R-:W-:Y:S01]  /*0db0*/  IMAD.MOV.U32 R7, RZ, RZ, R4 ;  /* 0x000000ffff077224 */ /* 0x000fe200078e0004 */
[----:B------:R-:W-:Y:S01]  /*0dc0*/  CS2R R40, SRZ ;  /* 0x0000000000287805 */ /* 0x000fe2000001ff00 */
[----:B------:R-:W-:Y:S01]  /*0dd0*/  VIADD R4, R20, 0x68 ;  /* 0x0000006814047836 */ /* 0x000fe20000000000 */
[----:B------:R-:W-:Y:S01]  /*0de0*/  CS2R R42, SRZ ;  /* 0x00000000002a7805 */ /* 0x000fe2000001ff00 */
[----:B------:R-:W-:Y:S01]  /*0df0*/  IMAD.HI.U32 R3, R2, R7, RZ ;  /* 0x0000000702037227 */ /* 0x000fe200078e00ff */
[----:B------:R-:W-:Y:S02]  /*0e00*/  CS2R R44, SRZ ;  /* 0x00000000002c7805 */ /* 0x000fe4000001ff00 */
[----:B------:R-:W-:-:S02]  /*0e10*/  CS2R R46, SRZ ;  /* 0x00000000002e7805 */ /* 0x000fc4000001ff00 */
[----:B------:R-:W-:Y:S01]  /*0e20*/  ISETP.GE.AND P1, PT, R4, RZ, PT ;  /* 0x000000ff0400720c */ /* 0x000fe20003f26270 */
[----:B------:R-:W-:Y:S01]  /*0e30*/  IMAD.MOV R0, RZ, RZ, -R3 ;  /* 0x000000ffff007224 */ /* 0x000fe200078e0a03 */
[----:B------:R-:W-:Y:S01]  /*0e40*/  CS2R R48, SRZ ;  /* 0x0000000000307805 */ /* 0x000fe2000001ff00 */
[----:B------:R-:W-:Y:S01]  /*0e50*/  IMAD.HI.U32 R3, R2, R8, RZ ;  /* 0x0000000802037227 */ /* 0x000fe200078e00ff */
[----:B------:R-:W-:Y:S02]  /*0e60*/  CS2R R50, SRZ ;  /* 0x0000000000327805 */ /* 0x000fe4000001ff00 */
[----:B------:R-:W-:Y:S02]  /*0e70*/  CS2R R54, SRZ ;  /* 0x0000000000367805 */ /* 0x000fe4000001ff00 */
[----:B------:R-:W-:Y:S01]  /*0e80*/  CS2R R56, SRZ ;  /* 0x0000000000387805 */ /* 0x000fe2000001ff00 */
[C---:B------:R-:W-:Y:S01]  /*0e90*/  IMAD R0, R25.reuse, R0, R7 ;  /* 0x0000000019007224 */ /* 0x040fe200078e0207 */
[----:B------:R-:W-:Y:S01]  /*0ea0*/  IABS R7, R4 ;  /* 0x0000000400077213 */ /* 0x000fe20000000000 */
[----:B------:R-:W-:Y:S01]  /*0eb0*/  IMAD.MOV R3, RZ, RZ, -R3 ;  /* 0x000000ffff037224 */ /* 0x000fe200078e0a03 */
[----:B------:R-:W-:Y:S01]  /*0ec0*/  CS2R R58, SRZ ;  /* 0x00000000003a7805 */ /* 0x000fe2000001ff00 */
[----:B------:R-:W-:Y:S01]  /*0ed0*/  VIADD R4, R20, 0x60 ;  /* 0x0000006014047836 */ /* 0x000fe20000000000 */
[C---:B------:R-:W-:Y:S01]  /*0ee0*/  ISETP.GT.U32.AND P5, PT, R25.reuse, R0, PT ;  /* 0x000000001900720c */ /* 0x040fe20003fa4070 */
[----:B------:R-:W-:Y:S01]  /*0ef0*/  IMAD R3, R25, R3, R8 ;  /* 0x0000000319037224 */ /* 0x000fe200078e0208 */
[----:B------:R-:W-:Y:S01]  /*0f00*/  CS2R R60, SRZ ;  /* 0x00000000003c7805 */ /* 0x000fe2000001ff00 */
[----:B------:R-:W-:Y:S01]  /*0f10*/  @!P0 IMAD.IADD R6, R6, 0x1, -R9 ;  /* 0x0000000106068824 */ /* 0x000fe200078e0a09 */
[----:B------:R-:W-:Y:S01]  /*0f20*/  ISETP.GE.AND P4, PT, R4, RZ, PT ;  /* 0x000000ff0400720c */ /* 0x000fe20003f86270 */
[----:B------:R-:W-:Y:S01]  /*0f30*/  IMAD.HI.U32 R9, R2, R13, RZ ;  /* 0x0000000d02097227 */ /* 0x000fe200078e00ff */
[----:B------:R-:W-:-:S02]  /*0f40*/  IABS R8, R4 ;  /* 0x0000000400087213 */ /* 0x000fc40000000000 */
[----:B------:R-:W-:Y:S02]  /*0f50*/  CS2R R62, SRZ ;  /* 0x00000000003e7805 */ /* 0x000fe4000001ff00 */
[----:B------:R-:W-:Y:S01]  /*0f60*/  ISETP.GE.AND P0, PT, R10, RZ, PT ;  /* 0x000000ff0a00720c */ /* 0x000fe20003f06270 */
[----:B------:R-:W-:Y:S01]  /*0f70*/  IMAD.HI.U32 R4, R2, R7, RZ ;  /* 0x0000000702047227 */ /* 0x000fe200078e00ff */
[----:B------:R-:W-:Y:S02]  /*0f80*/  CS2R R64, SRZ ;  /* 0x0000000000407805 */ /* 0x000fe4000001ff00 */
[----:B------:R-:W-:Y:S02]  /*0f90*/  CS2R R66, SRZ ;  /* 0x0000000000427805 */ /* 0x000fe4000001ff00 */
[----:B------:R-:W-:Y:S01]  /*0fa0*/  CS2R R68, SRZ ;  /* 0x0000000000447805 */ /* 0x000fe2000001ff00 */
[----:B------:R-:W-:Y:S01]  /*0fb0*/  @!P5 IMAD.IADD R0, R0, 0x1, -R25 ;  /* 0x000000010000d824 */ /* 0x000fe200078e0a19 */
[----:B------:R-:W-:Y:S01]  /*0fc0*/  CS2R R70, SRZ ;  /* 0x0000000000467805 */ /* 0x000fe2000001ff00 */
[----:B------:R-:W-:Y:S01]  /*0fd0*/  IMAD.MOV R4, RZ, RZ, -R4 ;  /* 0x000000ffff047224 */ /* 0x000fe200078e0a04 */
[----:B------:R-:W-:Y:S01]  /*0fe0*/  CS2R R72, SRZ ;  /* 0x0000000000487805 */ /* 0x000fe2000001ff00 */
[----:B------:R-:W-:Y:S01]  /*0ff0*/  IMAD.MOV.U32 R24, RZ, RZ, R6 ;  /* 0x000000ffff187224 */ /* 0x000fe200078e0006 */
[C---:B------:R-:W-:Y:S01]  /*1000*/  ISETP.GT.U32.AND P5, PT, R25.reuse, R0, PT ;  /* 0x000000001900720c */ /* 0x040fe20003fa4070 */
[----:B------:R-:W-:Y:S01]  /*1010*/  IMAD R7, R25, R4, R7 ;  /* 0x0000000419077224 */ /* 0x000fe200078e0207 */
[----:B------:R-:W-:Y:S01]  /*1020*/  CS2R R74, SRZ ;  /* 0x00000000004a7805 */ /* 0x000fe2000001ff00 */
[----:B------:R-:W-:Y:S01]  /*1030*/  IMAD.HI.U32 R4, R2, R8, RZ ;  /* 0x0000000802047227 */ /* 0x000fe200078e00ff */
[----:B------:R-:W-:-:S02]  /*1040*/  CS2R R76, SRZ ;  /* 0x00000000004c7805 */ /* 0x000fc4000001ff00 */
[----:B------:R-:W-:Y:S02]  /*1050*/  CS2R R78, SRZ ;  /* 0x00000000004e7805 */ /* 0x000fe4000001ff00 */
[----:B------:R-:W-:Y:S01]  /*1060*/  CS2R R80, SRZ ;  /* 0x0000000000507805 */ /* 0x000fe2000001ff00 */
[----:B------:R-:W-:Y:S01]  /*1070*/  IMAD.MOV R4, RZ, RZ, -R4 ;  /* 0x000000ffff047224 */ /* 0x000fe200078e0a04 */
[----:B------:R-:W-:Y:S01]  /*1080*/  CS2R R82, SRZ ;  /* 0x0000000000527805 */ /* 0x000fe2000001ff00 */
[----:B------:R-:W-:Y:S01]  /*1090*/  VIADD R6, R20, 0x58 ;  /* 0x0000005814067836 */ /* 0x000fe20000000000 */
[----:B------:R-:W-:Y:S01]  /*10a0*/  CS2R R84, SRZ ;  /* 0x0000000000547805 */ /* 0x000fe2000001ff00 */
[C---:B------:R-:W-:Y:S01]  /*10b0*/  IMAD R8, R25.reuse, R4, R8 ;  /* 0x0000000419087224 */ /* 0x040fe200078e0208 */
[----:B------:R-:W-:Y:S01]  /*10c0*/  CS2R R86, SRZ ;  /* 0x0000000000567805 */ /* 0x000fe2000001ff00 */
[----:B------:R-:W-:Y:S01]  /*10d0*/  @!P5 IMAD.IADD R0, R0, 0x1, -R25 ;  /* 0x000000010000d824 */ /* 0x000fe200078e0a19 */
[----:B------:R-:W-:Y:S01]  /*10e0*/  IABS R10, R6 ;  /* 0x00000006000a7213 */ /* 0x000fe20000000000 */
[----:B------:R-:W-:Y:S01]  /*10f0*/  @!P3 IMAD.MOV R24, RZ, RZ, -R24 ;  /* 0x000000ffff18b224 */ /* 0x000fe200078e0a18 */
[----:B------:R-:W-:Y:S01]  /*1100*/  ISETP.GT.U32.AND P5, PT, R25, R7, PT ;  /* 0x000000071900720c */ /* 0x000fe20003fa4070 */
[----:B------:R-:W-:Y:S01]  /*1110*/  IMAD.MOV.U32 R4, RZ, RZ, R0 ;  /* 0x000000ffff047224 */ /* 0x000fe200078e0000 */
[----:B------:R-:W-:Y:S01]  /*1120*/  @!P2 LOP3.LUT R24, RZ, R52, RZ, 0x33, !PT ;  /* 0x00000034ff18a212 */ /* 0x000fe200078e33ff */
[----:B------:R-:W-:Y:S01]  /*1130*/  IMAD R167, R209, 0x15, RZ ;  /* 0x00000015d1a77824 */ /* 0x000fe200078e02ff */
[C---:B------:R-:W-:Y:S01]  /*1140*/  ISETP.GT.U32.AND P2, PT, R25.reuse, R3, PT ;  /* 0x000000031900720c */ /* 0x040fe20003f44070 */
[----:B------:R-:W-:Y:S01]  /*1150*/  @!P6 IMAD.MOV R4, RZ, RZ, -R4 ;  /* 0x000000ffff04e224 */ /* 0x000fe200078e0a04 */
[----:B------:R-:W-:Y:S01]  /*1160*/  ISETP.GE.AND P3, PT, R6, RZ, PT ;  /* 0x000000ff0600720c */ /* 0x000fe20003f66270 */
[----:B------:R-:W-:Y:S01]  /*1170*/  IMAD.HI.U32 R6, R2, R10, RZ ;  /* 0x0000000a02067227 */ /* 0x000fe200078e00ff */
[----:B------:R-:W-:Y:S01]  /*1180*/  ISETP.GT.U32.AND P6, PT, R25, R8, PT ;  /* 0x000000081900720c */ /* 0x000fe20003fc4070 */
[----:B------:R-:W-:-:S02]  /*1190*/  UMOV UR11, 0x80000020 ;  /* 0x80000020000b7882 */ /* 0x000fc40000000000 */
[----:B------:R-:W-:Y:S02]  /*11a0*/  IMAD.MOV R11, RZ, RZ, -R6 ;  /* 0x000000ffff0b7224 */ /* 0x000fe400078e0a06 */
[--C-:B------:R-:W-:Y:S02]  /*11b0*/  @!P5 IMAD.IADD R7, R7, 0x1, -R25.reuse ;  /* 0x000000010707d824 */ /* 0x100fe400078e0a19 */
[----:B------:R-:W-:Y:S02]  /*11c0*/  IMAD R0, R25, R11, R10 ;  /* 0x0000000b19007224 */ /* 0x000fe400078e020a */
[--C-:B------:R-:W-:Y:S02]  /*11d0*/  @!P2 IMAD.IADD R3, R3, 0x1, -R25.reuse ;  /* 0x000000010303a824 */ /* 0x100fe400078e0a19 */
[----:B------:R-:W-:Y:S01]  /*11e0*/  IMAD.HI.U32 R6, R2, R12, RZ ;  /* 0x0000000c02067227 */ /* 0x000fe200078e00ff */
[C---:B------:R-:W-:Y:S02]  /*11f0*/  ISETP.GT.U32.AND P5, PT, R25.reuse, R0, PT ;  /* 0x000000001900720c */ /* 0x040fe40003fa4070 */
[C---:B------:R-:W-:Y:S01]  /*1200*/  ISETP.GT.U32.AND P2, PT, R25.reuse, R3, PT ;  /* 0x000000031900720c */ /* 0x040fe20003f44070 */
[----:B------:R-:W-:Y:S01]  /*1210*/  @!P6 IMAD.IADD R8, R8, 0x1, -R25 ;  /* 0x000000010808e824 */ /* 0x000fe200078e0a19 */
[----:B------:R-:W-:Y:S01]  /*1220*/  ISETP.GT.U32.AND P6, PT, R25, R7, PT ;  /* 0x000000071900720c */ /* 0x000fe20003fc4070 */
[----:B------:R-:W-:-:S02]  /*1230*/  IMAD.MOV R6, RZ, RZ, -R6 ;  /* 0x000000ffff067224 */ /* 0x000fc400078e0a06 */
[----:B------:R-:W-:Y:S02]  /*1240*/  IMAD.MOV R10, RZ, RZ, -R9 ;  /* 0x000000ffff0a7224 */ /* 0x000fe400078e0a09 */
[C---:B------:R-:W-:Y:S02]  /*1250*/  IMAD R9, R25.reuse, R6, R12 ;  /* 0x0000000619097224 */ /* 0x040fe400078e020c */
[C---:B------:R-:W-:Y:S02]  /*1260*/  IMAD R10, R25.reuse, R10, R13 ;  /* 0x0000000a190a7224 */ /* 0x040fe400078e020d */
[--C-:B------:R-:W-:Y:S01]  /*1270*/  @!P5 IMAD.IADD R0, R0, 0x1, -R25.reuse ;  /* 0x000000010000d824 */ /* 0x100fe200078e0a19 */
[----:B------:R-:W-:Y:S01]  /*1280*/  ISETP.GT.U32.AND P5, PT, R25, R8, PT ;  /* 0x000000081900720c */ /* 0x000fe20003fa4070 */
[--C-:B------:R-:W-:Y:S01]  /*1290*/  @!P2 IMAD.IADD R3, R3, 0x1, -R25.reuse ;  /* 0x000000010303a824 */ /* 0x100fe200078e0a19 */
[----:B------:R-:W-:Y:S01]  /*12a0*/  ISETP.GE.AND P2, PT, R14, RZ, PT ;  /* 0x000000ff0e00720c */ /* 0x000fe20003f46270 */
[----:B------:R-:W-:Y:S01]  /*12b0*/  @!P6 IMAD.IADD R7, R7, 0x1, -R25 ;  /* 0x000000010707e824 */ /* 0x000fe200078e0a19 */
[----:B------:R-:W-:Y:S01]  /*12c0*/  ISETP.GT.U32.AND P6, PT, R25, R9, PT ;  /* 0x000000091900720c */ /* 0x000fe20003fc4070 */
[----:B------:R-:W-:Y:S01]  /*12d0*/  IMAD.MOV.U32 R6, RZ, RZ, R3 ;  /* 0x000000ffff067224 */ /* 0x000fe200078e0003 */
[----:B------:R-:W-:Y:S01]  /*12e0*/  IABS R14, R30 ;  /* 0x0000001e000e7213 */ /* 0x000fe20000000000 */
[----:B------:R-:W-:-:S04]  /*12f0*/  IMAD.HI.U32 R11, R2, R15, RZ ;  /* 0x0000000f020b7227 */ /* 0x000fc800078e00ff */
[----:B------:R-:W-:Y:S01]  /*1300*/  @!P0 IMAD.MOV R6, RZ, RZ, -R6 ;  /* 0x000000ffff068224 */ /* 0x000fe200078e0a06 */
[C---:B------:R-:W-:Y:S01]  /*1310*/  ISETP.GT.U32.AND P0, PT, R25.reuse, R0, PT ;  /* 0x000000001900720c */ /* 0x040fe20003f04070 */
[----:B------:R-:W-:Y:S01]  /*1320*/  @!P5 IMAD.IADD R8, R8, 0x1, -R25 ;  /* 0x000000010808d824 */ /* 0x000fe200078e0a19 */
[----:B------:R-:W-:Y:S01]  /*1330*/  ISETP.GT.U32.AND P5, PT, R25, R10, PT ;  /* 0x0000000a1900720c */ /* 0x000fe20003fa4070 */
[----:B------:R-:W-:-:S04]  /*1340*/  IMAD.HI.U32 R3, R2, R14, RZ ;  /* 0x0000000e02037227 */ /* 0x000fc800078e00ff */
[----:B------:R-:W-:Y:S02]  /*1350*/  @!P6 IMAD.IADD R9, R9, 0x1, -R25 ;  /* 0x000000010909e824 */ /* 0x000fe400078e0a19 */
[----:B------:R-:W-:Y:S02]  /*1360*/  IMAD.MOV R3, RZ, RZ, -R3 ;  /* 0x000000ffff037224 */ /* 0x000fe400078e0a03 */
[----:B------:R-:W-:Y:S01]  /*1370*/  IMAD.HI.U32 R12, R2, R17, RZ ;  /* 0x00000011020c7227 */ /* 0x000fe200078e00ff */
[----:B------:R-:W-:-:S03]  /*1380*/  ISETP.GT.U32.AND P6, PT, R25, R9, PT ;  /* 0x000000091900720c */ /* 0x000fc60003fc4070 */
[----:B------:R-:W-:Y:S01]  /*1390*/  @!P0 IMAD.IADD R0, R0, 0x1, -R25 ;  /* 0x0000000100008824 */ /* 0x000fe200078e0a19 */
[----:B------:R-:W-:Y:S01]  /*13a0*/  ISETP.GE.AND P0, PT, R16, RZ, PT ;  /* 0x000000ff1000720c */ /* 0x000fe20003f06270 */
[----:B------:R-:W-:Y:S02]  /*13b0*/  IMAD.MOV R16, RZ, RZ, -R11 ;  /* 0x000000ffff107224 */ /* 0x000fe400078e0a0b */
[----:B------:R-:W-:Y:S02]  /*13c0*/  IMAD R11, R25, R3, R14 ;  /* 0x00000003190b7224 */ /* 0x000fe400078e020e */
[----:B------:R-:W-:Y:S02]  /*13d0*/  @!P5 IMAD.IADD R10, R10, 0x1, -R25 ;  /* 0x000000010a0ad824 */ /* 0x000fe400078e0a19 */
[----:B------:R-:W-:-:S03]  /*13e0*/  IMAD.HI.U32 R13, R2, R19, RZ ;  /* 0x00000013020d7227 */ /* 0x000fc600078e00ff */
[----:B------:R-:W-:Y:S01]  /*13f0*/  ISETP.GT.U32.AND P5, PT, R25, R10, PT ;  /* 0x0000000a1900720c */ /* 0x000fe20003fa4070 */
[----:B------:R-:W-:Y:S01]  /*1400*/  @!P6 IMAD.IADD R9, R9, 0x1, -R25 ;  /* 0x000000010909e824 */ /* 0x000fe200078e0a19 */
[C---:B------:R-:W-:Y:S01]  /*1410*/  ISETP.GT.U32.AND P6, PT, R25.reuse, R11, PT ;  /* 0x0000000b1900720c */ /* 0x040fe20003fc4070 */
[----:B------:R-:W-:Y:S02]  /*1420*/  IMAD.MOV R18, RZ, RZ, -R12 ;  /* 0x000000ffff127224 */ /* 0x000fe400078e0a0c */
[----:B------:R-:W-:Y:S02]  /*1430*/  IMAD.MOV R14, RZ, RZ, -R13 ;  /* 0x000000ffff0e7224 */ /* 0x000fe400078e0a0d */
[C---:B------:R-:W-:Y:S02]  /*1440*/  IMAD R12, R25.reuse, R16, R15 ;  /* 0x00000010190c7224 */ /* 0x040fe400078e020f */
[C---:B------:R-:W-:Y:S01]  /*1450*/  IMAD R13, R25.reuse, R18, R17 ;  /* 0x00000012190d7224 */ /* 0x040fe200078e0211 */
[----:B------:R-:W-:Y:S01]  /*1460*/  IABS R18, R34 ;  /* 0x0000002200127213 */ /* 0x000fe20000000000 */
[C---:B------:R-:W-:Y:S01]  /*1470*/  IMAD R14, R25.reuse, R14, R19 ;  /* 0x0000000e190e7224 */ /* 0x040fe200078e0213 */
[----:B------:R-:W-:Y:S01]  /*1480*/  IABS R19, R35 ;  /* 0x0000002300137213 */ /* 0x000fe20000000000 */
[--C-:B------:R-:W-:Y:S01]  /*1490*/  @!P5 IMAD.IADD R10, R10, 0x1, -R25.reuse ;  /* 0x000000010a0ad824 */ /* 0x100fe200078e0a19 */
[----:B------:R-:W-:Y:S01]  /*14a0*/  ISETP.GT.U32.AND P5, PT, R25, R12, PT ;  /* 0x0000000c1900720c */ /* 0x000fe20003fa4070 */
[----:B------:R-:W-:Y:S01]  /*14b0*/  @!P6 IMAD.IADD R11, R11, 0x1, -R25 ;  /* 0x000000010b0be824 */ /* 0x000fe200078e0a19 */
[----:B------:R-:W-:Y:S01]  /*14c0*/  ISETP.GT.U32.AND P6, PT, R25, R13, PT ;  /* 0x0000000d1900720c */ /* 0x000fe20003fc4070 */
[----:B------:R-:W-:-:S04]  /*14d0*/  IMAD.HI.U32 R3, R2, R18, RZ ;  /* 0x0000001202037227 */ /* 0x000fc800078e00ff */
[----:B------:R-:W-:-:S04]  /*14e0*/  IMAD.HI.U32 R15, R2, R19, RZ ;  /* 0x00000013020f7227 */ /* 0x000fc800078e00ff */
[----:B------:R-:W-:Y:S02]  /*14f0*/  IMAD.MOV R3, RZ, RZ, -R3 ;  /* 0x000000ffff037224 */ /* 0x000fe400078e0a03 */
[----:B------:R-:W-:Y:S01]  /*1500*/  @!P1 IMAD.MOV R7, RZ, RZ, -R7 ;  /* 0x000000ffff079224 */ /* 0x000fe200078e0a07 */
[----:B------:R-:W-:Y:S01]  /*1510*/  ISETP.GE.AND P1, PT, R20, RZ, PT ;  /* 0x000000ff1400720c */ /* 0x000fe20003f26270 */
[----:B------:R-:W-:Y:S02]  /*1520*/  IMAD.MOV R20, RZ, RZ, -R15 ;  /* 0x000000ffff147224 */ /* 0x000fe400078e0a0f */
[C---:B------:R-:W-:Y:S01]  /*1530*/  IMAD R15, R25.reuse, R3, R18 ;  /* 0x00000003190f7224 */ /* 0x040fe200078e0212 */
[----:B------:R-:W-:Y:S01]  /*1540*/  SHF.R.S32.HI R3, RZ, 0x1f, R200 ;  /* 0x0000001fff037819 */ /* 0x000fe200000114c8 */
[--C-:B------:R-:W-:Y:S01]  /*1550*/  @!P5 IMAD.IADD R12, R12, 0x1, -R25.reuse ;  /* 0x000000010c0cd824 */ /* 0x100fe200078e0a19 */
[----:B------:R-:W-:Y:S01]  /*1560*/  ISETP.GT.U32.AND P5, PT, R25, R14, PT ;  /* 0x0000000e1900720c */ /* 0x000fe20003fa4070 */
[----:B------:R-:W-:Y:S01]  /*1570*/  @!P6 IMAD.IADD R13, R13, 0x1, -R25 ;  /* 0x000000010d0de824 */ /* 0x000fe200078e0a19 */
[----:B------:R-:W-:Y:S01]  /*1580*/  ISETP.GT.U32.AND P6, PT, R25, R15, PT ;  /* 0x0000000f1900720c */ /* 0x000fe20003fc4070 */
[----:B------:R-:W-:Y:S01]  /*1590*/  IMAD.HI.U32 R17, R2, R28, RZ ;  /* 0x0000001c02117227 */ /* 0x000fe200078e00ff */
[----:B------:R-:W-:-:S03]  /*15a0*/  LEA.HI R200, R3, R200, RZ, 0x5 ;  /* 0x000000c803c87211 */ /* 0x000fc600078f28ff */
[----:B------:R-:W-:Y:S01]  /*15b0*/  IMAD.HI.U32 R16, R2, R26, RZ ;  /* 0x0000001a02107227 */ /* 0x000fe200078e00ff */
[----:B------:R-:W-:-:S03]  /*15c0*/  SHF.R.S32.HI R200, RZ, 0x5, R200 ;  /* 0x00000005ffc87819 */ /* 0x000fc600000114c8 */
[----:B------:R-:W-:Y:S01]  /*15d0*/  @!P4 IMAD.MOV R8, RZ, RZ, -R8 ;  /* 0x000000ffff08c224 */ /* 0x000fe200078e0a08 */
[C---:B------:R-:W-:Y:S01]  /*15e0*/  ISETP.GT.U32.AND P4, PT, R25.reuse, R11, PT ;  /* 0x0000000b1900720c */ /* 0x040fe20003f84070 */
[--C-:B------:R-:W-:Y:S01]  /*15f0*/  @!P5 IMAD.IADD R14, R14, 0x1, -R25.reuse ;  /* 0x000000010e0ed824 */ /* 0x100fe200078e0a19 */
[----:B------:R-:W-:Y:S01]  /*1600*/  ISETP.GT.U32.AND P5, PT, R25, R12, PT ;  /* 0x0000000c1900720c */ /* 0x000fe20003fa4070 */
[----:B------:R-:W-:Y:S02]  /*1610*/  @!P6 IMAD.IADD R15, R15, 0x1, -R25 ;  /* 0x000000010f0fe824 */ /* 0x000fe400078e0a19 */
[----:B------:R-:W-:Y:S01]  /*1620*/  @!P2 IMAD.MOV R9, RZ, RZ, -R9 ;  /* 0x000000ffff09a224 */ /* 0x000fe200078e0a09 */
[C---:B------:R-:W-:Y:S01]  /*1630*/  ISETP.GT.U32.AND P6, PT, R25.reuse, R14, PT ;  /* 0x0000000e1900720c */ /* 0x040fe20003fc4070 */
[----:B------:R-:W-:Y:S01]  /*1640*/  IMAD.HI.U32 R2, R2, R29, RZ ;  /* 0x0000001d02027227 */ /* 0x000fe200078e00ff */
[----:B------:R-:W-:-:S03]  /*1650*/  ISETP.GT.U32.AND P2, PT, R25, R15, PT ;  /* 0x0000000f1900720c */ /* 0x000fc60003f44070 */
[----:B------:R-:W-:Y:S02]  /*1660*/  IMAD.MOV R18, RZ, RZ, -R17 ;  /* 0x000000ffff127224 */ /* 0x000fe400078e0a11 */
[----:B------:R-:W-:Y:S02]  /*1670*/  IMAD.MOV R27, RZ, RZ, -R16 ;  /* 0x000000ffff1b7224 */ /* 0x000fe400078e0a10 */
[----:B------:R-:W-:Y:S02]  /*1680*/  IMAD.MOV R2, RZ, RZ, -R2 ;  /* 0x000000ffff027224 */ /* 0x000fe400078e0a02 */
[----:B------:R-:W-:Y:S01]  /*1690*/  IMAD R16, R25, R20, R19 ;  /* 0x0000001419107224 */ /* 0x000fe200078e0213 */
[----:B------:R-:W-:Y:S01]  /*16a0*/  LOP3.LUT R20, R23, 0xc0, RZ, 0xc0, !PT ;  /* 0x000000c017147812 */ /* 0x000fe200078ec0ff */
[C---:B------:R-:W-:Y:S02]  /*16b0*/  IMAD R18, R25.reuse, R18, R28 ;  /* 0x0000001219127224 */ /* 0x040fe400078e021c */
[----:B------:R-:W-:-:S02]  /*16c0*/  IMAD R19, R25, R2, R29 ;  /* 0x0000000219137224 */ /* 0x000fc400078e021d */
[C---:B------:R-:W-:Y:S02]  /*16d0*/  IMAD R17, R25.reuse, R27, R26 ;  /* 0x0000001b19117224 */ /* 0x040fe400078e021a */
[----:B------:R-:W-:Y:S01]  /*16e0*/  IMAD.MOV.U32 R2, RZ, RZ, R0 ;  /* 0x000000ffff027224 */ /* 0x000fe200078e0000 */
[----:B------:R-:W-:Y:S01]  /*16f0*/  SHF.R.U32.HI R0, RZ, 0x5, R23 ;  /* 0x00000005ff007819 */ /* 0x000fe20000011617 */
[----:B------:R-:W-:Y:S01]  /*1700*/  @!P0 IMAD.MOV R10, RZ, RZ, -R10 ;  /* 0x000000ffff0a8224 */ /* 0x000fe200078e0a0a */
[C---:B------:R-:W-:Y:S01]  /*1710*/  ISETP.GT.U32.AND P0, PT, R25.reuse, R16, PT ;  /* 0x000000101900720c */ /* 0x040fe20003f04070 */
[--C-:B------:R-:W-:Y:S01]  /*1720*/  @!P5 IMAD.IADD R12, R12, 0x1, -R25.reuse ;  /* 0x000000010c0cd824 */ /* 0x100fe200078e0a19 */
[C---:B------:R-:W-:Y:S01]  /*1730*/  ISETP.GT.U32.AND P5, PT, R25.reuse, R18, PT ;  /* 0x000000121900720c */ /* 0x040fe20003fa4070 */
[----:B------:R-:W-:Y:S01]  /*1740*/  @!P3 IMAD.MOV R2, RZ, RZ, -R2 ;  /* 0x000000ffff02b224 */ /* 0x000fe200078e0a02 */
[----:B------:R-:W-:Y:S01]  /*1750*/  ISETP.GT.U32.AND P3, PT, R25, R13, PT ;  /* 0x0000000d1900720c */ /* 0x000fe20003f64070 */
[--C-:B------:R-:W-:Y:S01]  /*1760*/  @!P4 IMAD.IADD R11, R11, 0x1, -R25.reuse ;  /* 0x000000010b0bc824 */ /* 0x100fe200078e0a19 */
[----:B------:R-:W-:Y:S01]  /*1770*/  ISETP.GT.U32.AND P4, PT, R25, R17, PT ;  /* 0x000000111900720c */ /* 0x000fe20003f84070 */
[--C-:B------:R-:W-:Y:S01]  /*1780*/  @!P2 IMAD.IADD R15, R15, 0x1, -R25.reuse ;  /* 0x000000010f0fa824 */ /* 0x100fe200078e0a19 */
[----:B------:R-:W-:Y:S01]  /*1790*/  ISETP.GE.AND P2, PT, R31, RZ, PT ;  /* 0x000000ff1f00720c */ /* 0x000fe20003f46270 */
[--C-:B------:R-:W-:Y:S01]  /*17a0*/  @!P6 IMAD.IADD R14, R14, 0x1, -R25.reuse ;  /* 0x000000010e0ee824 */ /* 0x100fe200078e0a19 */
[----:B------:R-:W-:Y:S01]  /*17b0*/  ISETP.GT.U32.AND P6, PT, R25, R19, PT ;  /* 0x000000131900720c */ /* 0x000fe20003fc4070 */
[----:B------:R-:W-:Y:S01]  /*17c0*/  IMAD R24, R24, UR4, RZ ;  /* 0x0000000418187c24 */ /* 0x000fe2000f8e02ff */
[----:B------:R-:W-:Y:S01]  /*17d0*/  R2UR UR13, R0 ;  /* 0x00000000000d72ca */ /* 0x000fe200000e0000 */
[--C-:B------:R-:W-:Y:S01]  /*17e0*/  @!P0 IMAD.IADD R16, R16, 0x1, -R25.reuse ;  /* 0x0000000110108824 */ /* 0x100fe200078e0a19 */
[----:B------:R-:W-:Y:S01]  /*17f0*/  ISETP.GE.AND P0, PT, R32, RZ, PT ;  /* 0x000000ff2000720c */ /* 0x000fe20003f06270 */
[----:B------:R-:W-:Y:S01]  /*1800*/  @!P5 IMAD.IADD R18, R18, 0x1, -R25 ;  /* 0x000000011212d824 */ /* 0x000fe200078e0a19 */
[----:B------:R-:W-:Y:S01]  /*1810*/  UIADD3 UR4, UR12, 0x4000, URZ ;  /* 0x000040000c047890 */ /* 0x000fe2000fffe03f */
[----:B------:R-:W-:-:S02]  /*1820*/  IMAD.SHL.U32 R0, R23, 0x2, RZ ;  /* 0x0000000217007824 */ /* 0x000fc400078e00ff */
[--C-:B------:R-:W-:Y:S01]  /*1830*/  @!P3 IMAD.IADD R13, R13, 0x1, -R25.reuse ;  /* 0x000000010d0db824 */ /* 0x100fe200078e0a19 */
[----:B------:R-:W-:Y:S01]  /*1840*/  ISETP.GE.AND P3, PT, R30, RZ, PT ;  /* 0x000000ff1e00720c */ /* 0x000fe20003f66270 */
[--C-:B------:R-:W-:Y:S01]  /*1850*/  @!P4 IMAD.IADD R17, R17, 0x1, -R25.reuse ;  /* 0x000000011111c824 */ /* 0x100fe200078e0a19 */
[C---:B------:R-:W-:Y:S01]  /*1860*/  ISETP.GT.U32.AND P4, PT, R25.reuse, R16, PT ;  /* 0x000000101900720c */ /* 0x040fe20003f84070 */
[----:B------:R-:W-:Y:S01]  /*1870*/  @!P2 IMAD.MOV R12, RZ, RZ, -R12 ;  /* 0x000000ffff0ca224 */ /* 0x000fe200078e0a0c */
[----:B------:R-:W-:Y:S01]  /*1880*/  ISETP.GT.U32.AND P2, PT, R25, R18, PT ;  /* 0x000000121900720c */ /* 0x000fe20003f44070 */
[----:B------:R-:W-:Y:S01]  /*1890*/  @!P6 IMAD.IADD R19, R19, 0x1, -R25 ;  /* 0x000000011313e824 */ /* 0x000fe200078e0a19 */
[----:B------:R-:W-:Y:S01]  /*18a0*/  LOP3.LUT R3, R0, 0x7e, RZ, 0xc0, !PT ;  /* 0x0000007e00037812 */ /* 0x000fe200078ec0ff */
[----:B------:R-:W-:Y:S01]  /*18b0*/  @!P0 IMAD.MOV R13, RZ, RZ, -R13 ;  /* 0x000000ffff0d8224 */ /* 0x000fe200078e0a0d */
[C---:B------:R-:W-:Y:S01]  /*18c0*/  ISETP.GT.U32.AND P5, PT, R25.reuse, R17, PT ;  /* 0x000000111900720c */ /* 0x040fe20003fa4070 */
[----:B------:R-:W-:Y:S01]  /*18d0*/  USHF.R.U32.HI UR4, URZ, 0x4, UR4 ;  /* 0x000000043f047899 */ /* 0x000fe20008011604 */
[----:B------:R-:W-:Y:S01]  /*18e0*/  SHF.R.U32.HI R0, RZ, 0x2, R20 ;  /* 0x00000002ff007819 */ /* 0x000fe20000011614 */
[----:B------:R-:W-:Y:S01]  /*18f0*/  IMAD R20, R20, 0x40, R3 ;  /* 0x0000004014147824 */ /* 0x000fe200078e0203 */
[----:B------:R-:W-:Y:S01]  /*1900*/  ISETP.GT.U32.AND P0, PT, R25, R19, PT ;  /* 0x000000131900720c */ /* 0x000fe20003f04070 */
[----:B------:R-:W-:Y:S01]  /*1910*/  @!P3 IMAD.MOV R11, RZ, RZ, -R11 ;  /* 0x000000ffff0bb224 */ /* 0x000fe200078e0a0b */
[----:B------:R-:W-:Y:S01]  /*1920*/  LOP3.LUT R0, R5, R0, RZ, 0x3c, !PT ;  /* 0x0000000005007212 */ /* 0x000fe200078e3cff */
[--C-:B------:R-:W-:Y:S01]  /*1930*/  @!P4 IMAD.IADD R16, R16, 0x1, -R25.reuse ;  /* 0x000000011010c824 */ /* 0x100fe200078e0a19 */
[----:B------:R-:W1:Y:S01]  /*1940*/  LDC R5, c[0x0][0x240] ;  /* 0x00009000ff057b82 */ /* 0x000e620000000800 */
[--C-:B------:R-:W-:Y:S01]  /*1950*/  @!P2 IMAD.IADD R18, R18, 0x1, -R25.reuse ;  /* 0x000000011212a824 */ /* 0x100fe200078e0a19 */
[----:B------:R-:W-:Y:S01]  /*1960*/  ISETP.GE.AND P3, PT, R33, RZ, PT ;  /* 0x000000ff2100720c */ /* 0x000fe20003f66270 */
[----:B------:R-:W-:Y:S01]  /*1970*/  USGXT.U32 UR4, UR4, 0xe ;  /* 0x0000000e0404789a */ /* 0x000fe20008000000 */
[----:B------:R-:W-:Y:S01]  /*1980*/  ISETP.GE.AND P4, PT, R35, RZ, PT ;  /* 0x000000ff2300720c */ /* 0x000fe20003f86270 */
[--C-:B------:R-:W-:Y:S01]  /*1990*/  @!P5 IMAD.IADD R17, R17, 0x1, -R25.reuse ;  /* 0x000000011111d824 */ /* 0x100fe200078e0a19 */
[----:B------:R-:W-:Y:S01]  /*19a0*/  ISETP.GE.AND P2, PT, R37, RZ, PT ;  /* 0x000000ff2500720c */ /* 0x000fe20003f46270 */
[----:B------:R-:W-:Y:S01]  /*19b0*/  IMAD R168, R209, 0x14, RZ ;  /* 0x00000014d1a87824 */ /* 0x000fe200078e02ff */
[----:B------:R-:W-:Y:S01]  /*19c0*/  ISETP.GE.AND P6, PT, R34, RZ, PT ;  /* 0x000000ff2200720c */ /* 0x000fe20003fc6270 */
[----:B------:R-:W-:Y:S01]  /*19d0*/  @!P0 IMAD.IADD R19, R19, 0x1, -R25 ;  /* 0x0000000113138824 */ /* 0x000fe200078e0a19 */
[----:B------:R-:W-:Y:S01]  /*19e0*/  ISETP.GE.AND P5, PT, R36, RZ, PT ;  /* 0x000000ff2400720c */ /* 0x000fe20003fa6270 */
[----:B------:R-:W-:Y:S01]  /*19f0*/  IMAD R169, R209, 0x13, RZ ;  /* 0x00000013d1a97824 */ /* 0x000fe200078e02ff */
[----:B------:R-:W-:Y:S01]  /*1a00*/  ISETP.NE.AND P0, PT, R53, RZ, PT ;  /* 0x000000ff3500720c */ /* 0x000fe20003f05270 */
[----:B------:R-:W-:Y:S01]  /*1a10*/  @!P1 IMAD.MOV R19, RZ, RZ, -R19 ;  /* 0x000000ffff139224 */ /* 0x000fe200078e0a13 */
[----:B------:R-:W-:Y:S01]  /*1a20*/  LOP3.LUT R3, RZ, R53, RZ, 0x33, !PT ;  /* 0x00000035ff037212 */ /* 0x000fe200078e33ff */
[----:B------:R-:W-:Y:S01]  /*1a30*/  @!P3 IMAD.MOV R14, RZ, RZ, -R14 ;  /* 0x000000ffff0eb224 */ /* 0x000fe200078e0a0e */
[----:B------:R-:W-:Y:S01]  /*1a40*/  CS2R R32, SRZ ;  /* 0x0000000000207805 */ /* 0x000fe2000001ff00 */
[----:B------:R-:W-:Y:S01]  /*1a50*/  @!P4 IMAD.MOV R16, RZ, RZ, -R16 ;  /* 0x000000ffff10c224 */ /* 0x000fe200078e0a10 */
[C---:B------:R-:W-:Y:S01]  /*1a60*/  SEL R4, R3.reuse, R4, !P0 ;  /* 0x0000000403047207 */ /* 0x040fe20004000000 */
[----:B------:R-:W-:Y:S01]  /*1a70*/  @!P2 IMAD.MOV R18, RZ, RZ, -R18 ;  /* 0x000000ffff12a224 */ /* 0x000fe200078e0a12 */
[C---:B------:R-:W-:Y:S01]  /*1a80*/  SEL R6, R3.reuse, R6, !P0 ;  /* 0x0000000603067207 */ /* 0x040fe20004000000 */
[----:B------:R-:W-:Y:S01]  /*1a90*/  @!P6 IMAD.MOV R15, RZ, RZ, -R15 ;  /* 0x000000ffff0fe224 */ /* 0x000fe200078e0a0f */
[C---:B------:R-:W-:Y:S01]  /*1aa0*/  SEL R7, R3.reuse, R7, !P0 ;  /* 0x0000000703077207 */ /* 0x040fe20004000000 */
[----:B------:R-:W-:Y:S01]  /*1ab0*/  @!P5 IMAD.MOV R17, RZ, RZ, -R17 ;  /* 0x000000ffff11d224 */ /* 0x000fe200078e0a11 */
[C---:B------:R-:W-:Y:S01]  /*1ac0*/  SEL R8, R3.reuse, R8, !P0 ;  /* 0x0000000803087207 */ /* 0x040fe20004000000 */
[-C--:B-1----:R-:W-:Y:S01]  /*1ad0*/  IMAD R4, R4, R5.reuse, RZ ;  /* 0x0000000504047224 */ /* 0x082fe200078e02ff */
[C---:B------:R-:W-:Y:S01]  /*1ae0*/  SEL R14, R3.reuse, R14, !P0 ;  /* 0x0000000e030e7207 */ /* 0x040fe20004000000 */
[-C--:B------:R-:W-:Y:S01]  /*1af0*/  IMAD R25, R6, R5.reuse, RZ ;  /* 0x0000000506197224 */ /* 0x080fe200078e02ff */
[----:B------:R-:W-:Y:S01]  /*1b00*/  SEL R16, R3, R16, !P0 ;  /* 0x0000001003107207 */ /* 0x000fe20004000000 */
[-C--:B------:R-:W-:Y:S01]  /*1b10*/  IMAD R7, R7, R5.reuse, RZ ;  /* 0x0000000507077224 */ /* 0x080fe200078e02ff */
[C---:B------:R-:W-:Y:S01]  /*1b20*/  SEL R18, R3.reuse, R18, !P0 ;  /* 0x0000001203127207 */ /* 0x040fe20004000000 */
[-C--:B------:R-:W-:Y:S01]  /*1b30*/  IMAD R26, R8, R5.reuse, RZ ;  /* 0x00000005081a7224 */ /* 0x080fe200078e02ff */
[C---:B------:R-:W-:Y:S01]  /*1b40*/  SEL R2, R3.reuse, R2, !P0 ;  /* 0x0000000203027207 */ /* 0x040fe20004000000 */
[----:B------:R-:W-:Y:S01]  /*1b50*/  IMAD R197, R14, R5, RZ ;  /* 0x000000050ec57224 */ /* 0x000fe200078e02ff */
[C---:B------:R-:W-:Y:S01]  /*1b60*/  SEL R9, R3.reuse, R9, !P0 ;  /* 0x0000000903097207 */ /* 0x040fe20004000000 */
[-C--:B------:R-:W-:Y:S01]  /*1b70*/  IMAD R193, R16, R5.reuse, RZ ;  /* 0x0000000510c17224 */ /* 0x080fe200078e02ff */
[C---:B------:R-:W-:Y:S01]  /*1b80*/  SEL R10, R3.reuse, R10, !P0 ;  /* 0x0000000a030a7207 */ /* 0x040fe20004000000 */
[----:B------:R-:W-:Y:S01]  /*1b90*/  IMAD R238, R18, R5, RZ ;  /* 0x0000000512ee7224 */ /* 0x000fe200078e02ff */
[C---:B------:R-:W-:Y:S01]  /*1ba0*/  SEL R11, R3.reuse, R11, !P0 ;  /* 0x0000000b030b7207 */ /* 0x040fe20004000000 */
[-C--:B------:R-:W-:Y:S01]  /*1bb0*/  IMAD R27, R2, R5.reuse, RZ ;  /* 0x00000005021b7224 */ /* 0x080fe200078e02ff */
[----:B------:R-:W-:Y:S01]  /*1bc0*/  SEL R12, R3, R12, !P0 ;  /* 0x0000000c030c7207 */ /* 0x000fe20004000000 */
[----:B------:R-:W-:Y:S01]  /*1bd0*/  IMAD R9, R9, R5, RZ ;  /* 0x0000000509097224 */ /* 0x000fe200078e02ff */
[C---:B------:R-:W-:Y:S01]  /*1be0*/  SEL R13, R3.reuse, R13, !P0 ;  /* 0x0000000d030d7207 */ /* 0x040fe20004000000 */
[----:B------:R-:W-:Y:S01]  /*1bf0*/  IMAD R28, R10, R5, RZ ;  /* 0x000000050a1c7224 */ /* 0x000fe200078e02ff */
[----:B------:R-:W-:Y:S01]  /*1c00*/  SEL R15, R3, R15, !P0 ;  /* 0x0000000f030f7207 */ /* 0x000fe20004000000 */
[----:B------:R-:W-:Y:S01]  /*1c10*/  IMAD R29, R11, R5, RZ ;  /* 0x000000050b1d7224 */ /* 0x000fe200078e02ff */
[----:B------:R-:W-:Y:S01]  /*1c20*/  SEL R17, R3, R17, !P0 ;  /* 0x0000001103117207 */ /* 0x000fe20004000000 */
[-C--:B------:R-:W-:Y:S01]  /*1c30*/  IMAD R30, R12, R5.reuse, RZ ;  /* 0x000000050c1e7224 */ /* 0x080fe200078e02ff */
[-C--:B0-----:R-:W-:Y:S01]  /*1c40*/  LEA R18, P2, R4, R240.reuse, 0x1 ;  /* 0x000000f004127211 */ /* 0x081fe200078408ff */
[-C--:B------:R-:W-:Y:S01]  /*1c50*/  IMAD R199, R13, R5.reuse, RZ ;  /* 0x000000050dc77224 */ /* 0x080fe200078e02ff */
[-C--:B------:R-:W-:Y:S01]  /*1c60*/  LEA R16, P3, R25, R240.reuse, 0x1 ;  /* 0x000000f019107211 */ /* 0x080fe200078608ff */
[-C--:B------:R-:W-:Y:S01]  /*1c70*/  IMAD R195, R15, R5.reuse, RZ ;  /* 0x000000050fc37224 */ /* 0x080fe200078e02ff */
[-C--:B------:R-:W-:Y:S01]  /*1c80*/  LEA R14, P4, R7, R240.reuse, 0x1 ;  /* 0x000000f0070e7211 */ /* 0x080fe200078808ff */
[----:B------:R-:W-:Y:S01]  /*1c90*/  IMAD R191, R17, R5, RZ ;  /* 0x0000000511bf7224 */ /* 0x000fe200078e02ff */
[----:B------:R-:W-:Y:S01]  /*1ca0*/  SEL R3, R3, R19, !P0 ;  /* 0x0000001303037207 */ /* 0x000fe20004000000 */
[C---:B------:R-:W-:Y:S01]  /*1cb0*/  IMAD R170, R209.reuse, 0x12, RZ ;  /* 0x00000012d1aa7824 */ /* 0x040fe200078e02ff */
[-C--:B------:R-:W-:Y:S01]  /*1cc0*/  LEA R12, P5, R26, R240.reuse, 0x1 ;  /* 0x000000f01a0c7211 */ /* 0x080fe200078a08ff */
[----:B------:R-:W-:Y:S01]  /*1cd0*/  IMAD R171, R209, 0x11, RZ ;  /* 0x00000011d1ab7824 */ /* 0x000fe200078e02ff */
[----:B------:R-:W-:Y:S01]  /*1ce0*/  LEA.HI.X.SX32 R19, R4, R241, 0x1, P2 ;  /* 0x000000f104137211 */ /* 0x000fe200010f0eff */
[----:B------:R-:W-:Y:S01]  /*1cf0*/  IMAD R234, R3, R5, RZ ;  /* 0x0000000503ea7224 */ /* 0x000fe200078e02ff */
[-C--:B------:R-:W-:Y:S01]  /*1d00*/  LEA.HI.X.SX32 R17, R25, R241.reuse, 0x1, P3 ;  /* 0x000000f119117211 */ /* 0x080fe200018f0eff */
[----:B------:R-:W-:Y:S01]  /*1d10*/  IMAD.SHL.U32 R172, R209, 0x10, RZ ;  /* 0x00000010d1ac7824 */ /* 0x000fe200078e00ff */
[-C--:B------:R-:W-:Y:S01]  /*1d20*/  LEA.HI.X.SX32 R15, R7, R241.reuse, 0x1, P4 ;  /* 0x000000f1070f7211 */ /* 0x080fe200020f0eff */
[----:B------:R-:W-:Y:S01]  /*1d30*/  IMAD R173, R209, 0xf, RZ ;  /* 0x0000000fd1ad7824 */ /* 0x000fe200078e02ff */
[-C--:B------:R-:W-:Y:S01]  /*1d40*/  LEA R10, P6, R27, R240.reuse, 0x1 ;  /* 0x000000f01b0a7211 */ /* 0x080fe200078c08ff */
[----:B------:R-:W-:Y:S01]  /*1d50*/  IMAD R174, R209, 0xe, RZ ;  /* 0x0000000ed1ae7824 */ /* 0x000fe200078e02ff */
[-C--:B------:R-:W-:Y:S01]  /*1d60*/  LEA R8, P1, R9, R240.reuse, 0x1 ;  /* 0x000000f009087211 */ /* 0x080fe200078208ff */
[C---:B------:R-:W-:Y:S01]  /*1d70*/  IMAD R175, R209.reuse, 0xd, RZ ;  /* 0x0000000dd1af7824 */ /* 0x040fe200078e02ff */
[-C--:B------:R-:W-:Y:S01]  /*1d80*/  LEA R6, P2, R28, R240.reuse, 0x1 ;  /* 0x000000f01c067211 */ /* 0x080fe200078408ff */
[----:B------:R-:W-:Y:S01]  /*1d90*/  IMAD R176, R209, 0xc, RZ ;  /* 0x0000000cd1b07824 */ /* 0x000fe200078e02ff */
[-C--:B------:R-:W-:Y:S01]  /*1da0*/  LEA R4, P3, R29, R240.reuse, 0x1 ;  /* 0x000000f01d047211 */ /* 0x080fe200078608ff */
[C---:B------:R-:W-:Y:S01]  /*1db0*/  IMAD R177, R209.reuse, 0xb, RZ ;  /* 0x0000000bd1b17824 */ /* 0x040fe200078e02ff */
[-C--:B------:R-:W-:Y:S01]  /*1dc0*/  LEA R2, P4, R30, R240.reuse, 0x1 ;  /* 0x000000f01e027211 */ /* 0x080fe200078808ff */
[C---:B------:R-:W-:Y:S01]  /*1dd0*/  IMAD R178, R209.reuse, 0xa, RZ ;  /* 0x0000000ad1b27824 */ /* 0x040fe200078e02ff */
[-C--:B------:R-:W-:Y:S01]  /*1de0*/  LEA.HI.X.SX32 R13, R26, R241.reuse, 0x1, P5 ;  /* 0x000000f11a0d7211 */ /* 0x080fe200028f0eff */
[----:B------:R-:W-:Y:S01]  /*1df0*/  IMAD R179, R209, 0x9, RZ ;  /* 0x00000009d1b37824 */ /* 0x000fe200078e02ff */
[----:B------:R-:W-:Y:S01]  /*1e00*/  LEA R198, P5, R199, R240, 0x1 ;  /* 0x000000f0c7c67211 */ /* 0x000fe200078a08ff */
[----:B------:R-:W-:Y:S01]  /*1e10*/  IMAD.SHL.U32 R180, R209, 0x8, RZ ;  /* 0x00000008d1b47824 */ /* 0x000fe200078e00ff */
[-C--:B------:R-:W-:Y:S01]  /*1e20*/  LEA.HI.X.SX32 R11, R27, R241.reuse, 0x1, P6 ;  /* 0x000000f11b0b7211 */ /* 0x080fe200030f0eff */
[----:B------:R-:W-:Y:S01]  /*1e30*/  IMAD R181, R209, 0x7, RZ ;  /* 0x00000007d1b57824 */ /* 0x000fe200078e02ff */
[-C--:B------:R-:W-:Y:S01]  /*1e40*/  LEA.HI.X.SX32 R9, R9, R241.reuse, 0x1, P1 ;  /* 0x000000f109097211 */ /* 0x080fe200008f0eff */
[C---:B------:R-:W-:Y:S01]  /*1e50*/  IMAD R201, R209.reuse, 0x6, RZ ;  /* 0x00000006d1c97824 */ /* 0x040fe200078e02ff */
[-C--:B------:R-:W-:Y:S01]  /*1e60*/  LEA.HI.X.SX32 R7, R28, R241.reuse, 0x1, P2 ;  /* 0x000000f11c077211 */ /* 0x080fe200010f0eff */
[----:B------:R-:W-:Y:S01]  /*1e70*/  IMAD R203, R209, 0x5, RZ ;  /* 0x00000005d1cb7824 */ /* 0x000fe200078e02ff */
[-C--:B------:R-:W-:Y:S01]  /*1e80*/  LEA.HI.X.SX32 R5, R29, R241.reuse, 0x1, P3 ;  /* 0x000000f11d057211 */ /* 0x080fe200018f0eff */
[C---:B------:R-:W-:Y:S01]  /*1e90*/  IMAD.SHL.U32 R205, R209.reuse, 0x4, RZ ;  /* 0x00000004d1cd7824 */ /* 0x040fe200078e00ff */
[----:B------:R-:W-:Y:S01]  /*1ea0*/  LEA.HI.X.SX32 R3, R30, R241, 0x1, P4 ;  /* 0x000000f11e037211 */ /* 0x000fe200020f0eff */
[----:B------:R-:W-:Y:S01]  /*1eb0*/  IMAD R207, R209, 0x3, RZ ;  /* 0x00000003d1cf7824 */ /* 0x000fe200078e02ff */
[----:B------:R-:W-:-:S02]  /*1ec0*/  LEA R182, P0, R24, UR6, 0x1 ;  /* 0x0000000618b67c11 */ /* 0x000fc4000f8008ff */
[----:B------:R-:W-:Y:S02]  /*1ed0*/  CS2R R26, SRZ ;  /* 0x00000000001a7805 */ /* 0x000fe4000001ff00 */
[-C--:B------:R-:W-:Y:S02]  /*1ee0*/  LEA R196, P6, R197, R240.reuse, 0x1 ;  /* 0x000000f0c5c47211 */ /* 0x080fe400078c08ff */
[----:B------:R-:W-:Y:S02]  /*1ef0*/  CS2R R28, SRZ ;  /* 0x00000000001c7805 */ /* 0x000fe4000001ff00 */
[-C--:B------:R-:W-:Y:S02]  /*1f00*/  LEA R194, P1, R195, R240.reuse, 0x1 ;  /* 0x000000f0c3c27211 */ /* 0x080fe400078208ff */
[----:B------:R-:W-:Y:S02]  /*1f10*/  CS2R R30, SRZ ;  /* 0x00000000001e7805 */ /* 0x000fe4000001ff00 */
[----:B------:R-:W-:-:S02]  /*1f20*/  LEA R192, P2, R193, R240, 0x1 ;  /* 0x000000f0c1c07211 */ /* 0x000fc400078408ff */
[----:B------:R-:W-:Y:S02]  /*1f30*/  CS2R R34, SRZ ;  /* 0x0000000000227805 */ /* 0x000fe4000001ff00 */
[-C--:B------:R-:W-:Y:S02]  /*1f40*/  LEA R190, P3, R191, R240.reuse, 0x1 ;  /* 0x000000f0bfbe7211 */ /* 0x080fe400078608ff */
[----:B------:R-:W-:Y:S02]  /*1f50*/  CS2R R36, SRZ ;  /* 0x0000000000247805 */ /* 0x000fe4000001ff00 */
[-C--:B------:R-:W-:Y:S02]  /*1f60*/  LEA R236, P4, R238, R240.reuse, 0x1 ;  /* 0x000000f0eeec7211 */ /* 0x080fe400078808ff */
[----:B------:R-:W-:Y:S02]  /*1f70*/  CS2R R52, SRZ ;  /* 0x0000000000347805 */ /* 0x000fe4000001ff00 */
[----:B------:R-:W-:Y:S01]  /*1f80*/  LEA.HI.X.SX32 R199, R199, R241, 0x1, P5 ;  /* 0x000000f1c7c77211 */ /* 0x000fe200028f0eff */
[----:B------:R-:W-:Y:S01]  /*1f90*/  IMAD.U32 R153, RZ, RZ, UR5 ;  /* 0x00000005ff997e24 */ /* 0x000fe2000f8e00ff */
[----:B------:R-:W-:Y:S01]  /*1fa0*/  LEA R240, P5, R234, R240, 0x1 ;  /* 0x000000f0eaf07211 */ /* 0x000fe200078a08ff */
[----:B------:R-:W-:Y:S01]  /*1fb0*/  IMAD R155, R152, R155, RZ ;  /* 0x0000009b989b7224 */ /* 0x000fe200078e02ff */
[----:B------:R-:W-:-:S02]  /*1fc0*/  LEA.HI.X.SX32 R183, R24, UR7, 0x1, P0 ;  /* 0x0000000718b77c11 */ /* 0x000fc400080f0eff */
[----:B------:R-:W-:Y:S02]  /*1fd0*/  CS2R R24, SRZ ;  /* 0x0000000000187805 */ /* 0x000fe4000001ff00 */
[-C--:B------:R-:W-:Y:S01]  /*1fe0*/  LEA.HI.X.SX32 R197, R197, R241.reuse, 0x1, P6 ;  /* 0x000000f1c5c57211 */ /* 0x080fe200030f0eff */
[----:B------:R-:W-:Y:S01]  /*1ff0*/  IMAD.SHL.U32 R209, R209, 0x2, RZ ;  /* 0x00000002d1d17824 */ /* 0x000fe200078e00ff */
[-C--:B------:R-:W-:Y:S01]  /*2000*/  LEA.HI.X.SX32 R195, R195, R241.reuse, 0x1, P1 ;  /* 0x000000f1c3c37211 */ /* 0x080fe200008f0eff */
[----:B------:R-:W-:Y:S01]  /*2010*/  UMOV UR6, 0xfffffffe ;  /* 0xfffffffe00067882 */ /* 0x000fe20000000000 */
[-C--:B------:R-:W-:Y:S01]  /*2020*/  LEA.HI.X.SX32 R193, R193, R241.reuse, 0x1, P2 ;  /* 0x000000f1c1c17211 */ /* 0x080fe200010f0eff */
[----:B------:R-:W-:Y:S01]  /*2030*/  UMOV UR7, 0x7fffffdf ;  /* 0x7fffffdf00077882 */ /* 0x000fe20000000000 */
[-C--:B------:R-:W-:Y:S01]  /*2040*/  LEA.HI.X.SX32 R191, R191, R241.reuse, 0x1, P3 ;  /* 0x000000f1bfbf7211 */ /* 0x080fe200018f0eff */
[----:B------:R-:W-:Y:S01]  /*2050*/  UMOV UR5, URZ ;  /* 0x0000003f00057c82 */ /* 0x000fe20008000000 */
[-C--:B------:R-:W-:Y:S01]  /*2060*/  LEA.HI.X.SX32 R238, R238, R241.reuse, 0x1, P4 ;  /* 0x000000f1eeee7211 */ /* 0x080fe200020f0eff */
[----:B------:R-:W-:Y:S01]  /*2070*/  UIADD3.64 UR6, UR4, -UR6, URZ ;  /* 0x8000000604067297 */ /* 0x000fe2000fffe03f */
[----:B------:R-:W-:Y:S01]  /*2080*/  LEA.HI.X.SX32 R234, R234, R241, 0x1, P5 ;  /* 0x000000f1eaea7211 */ /* 0x000fe200028f0eff */
[----:B------:R-:W-:Y:S01]  /*2090*/  UMOV UR10, UR4 ;  /* 0x00000004000a7c82 */ /* 0x000fe20008000000 */
[----:B------:R-:W-:-:S02]  /*20a0*/  LOP3.LUT R202, R20, 0x10, RZ, 0x3c, !PT ;  /* 0x0000001014ca7812 */ /* 0x000fc400078e3cff */
[C---:B------:R-:W-:Y:S02]  /*20b0*/  LOP3.LUT R204, R20.reuse, 0x20, RZ, 0x3c, !PT ;  /* 0x0000002014cc7812 */ /* 0x040fe400078e3cff */
[C---:B------:R-:W-:Y:S02]  /*20c0*/  LOP3.LUT R206, R20.reuse, 0x30, RZ, 0x3c, !PT ;  /* 0x0000003014ce7812 */ /* 0x040fe400078e3cff */
[C---:B------:R-:W-:Y:S02]  /*20d0*/  LOP3.LUT R208, R20.reuse, 0x40, RZ, 0x3c, !PT ;  /* 0x0000004014d07812 */ /* 0x040fe400078e3cff */
[C---:B------:R-:W-:Y:S02]  /*20e0*/  LOP3.LUT R210, R20.reuse, 0x50, RZ, 0x3c, !PT ;  /* 0x0000005014d27812 */ /* 0x040fe400078e3cff */
[C---:B------:R-:W-:Y:S02]  /*20f0*/  LOP3.LUT R211, R20.reuse, 0x60, RZ, 0x3c, !PT ;  /* 0x0000006014d37812 */ /* 0x040fe400078e3cff */
[----:B------:R-:W-:-:S07]  /*2100*/  LOP3.LUT R212, R20, 0x70, RZ, 0x3c, !PT ;  /* 0x0000007014d47812 */ /* 0x000fce00078e3cff */
.L_x_1:
[C---:B------:R-:W-:Y:S02]  /*2110*/  ISETP.GT.AND P0, PT, R153.reuse, RZ, PT ;  /* 0x000000ff9900720c */ /* 0x040fe40003f04270 */
[----:B------:R-:W-:Y:S02]  /*2120*/  PRMT R248, RZ, 0x7610, R248 ;  /* 0x00007610fff87816 */ /* 0x000fe400000000f8 */
[C---:B------:R-:W-:Y:S01]  /*2130*/  ISETP.GT.AND P1, PT, R153.reuse, 0x8, PT ;  /* 0x000000089900780c */ /* 0x040fe20003f24270 */
[----:B------:R-:W-:Y:S01]  /*2140*/  IMAD.WIDE R218, R180, 0x2, R182 ;  /* 0x00000002b4da7825 */ /* 0x000fe200078e02b6 */
[----:B------:R-:W-:Y:S01]  /*2150*/  PRMT R246, RZ, 0x7610, R246 ;  /* 0x00007610fff67816 */ /* 0x000fe200000000f6 */
[----:B------:R-:W0:Y:S06]  /*2160*/  LDC R185, c[0x0][0x238] ;  /* 0x00008e00ffb97b82 */ /* 0x000e2c0000000800 */
[----:B------:R-:W2:Y:S01]  /*2170*/  @P0 LDG.E.U16 R248, desc[UR14][R182.64] ;  /* 0x0000000eb6f80981 */ /* 0x000ea2000c1e1500 */
[----:B------:R-:W-:-:S03]  /*2180*/  ISETP.GT.AND P0, PT, R153, 0x10, PT ;  /* 0x000000109900780c */ /* 0x000fc60003f04270 */
[----:B------:R1:W3:Y:S01]  /*2190*/  @P1 LDG.E.U16 R246, desc[UR14][R218.64] ;  /* 0x0000000edaf61981 */ /* 0x0002e2000c1e1500 */
[----:B------:R-:W-:Y:S01]  /*21a0*/  PRMT R213, RZ, 0x7610, R213 ;  /* 0x00007610ffd57816 */ /* 0x000fe200000000d5 */
[----:B------:R-:W-:Y:S01]  /*21b0*/  IMAD.WIDE R188, R172, 0x2, R182 ;  /* 0x00000002acbc7825 */ /* 0x000fe200078e02b6 */
[----:B------:R-:W-:Y:S02]  /*21c0*/  ISETP.GT.AND P1, PT, R153, 0x18, PT ;  /* 0x000000189900780c */ /* 0x000fe40003f24270 */
[----:B------:R-:W-:-:S05]  /*21d0*/  PRMT R215, RZ, 0x7610, R215 ;  /* 0x00007610ffd77816 */ /* 0x000fca00000000d7 */
[----:B------:R4:W5:Y:S01]  /*21e0*/  @P0 LDG.E.U16 R213, desc[UR14][R188.64] ;  /* 0x0000000ebcd50981 */ /* 0x000962000c1e1500 */
[----:B------:R-:W-:Y:S01]  /*21f0*/  IMAD.WIDE R186, R164, 0x2, R182 ;  /* 0x00000002a4ba7825 */ /* 0x000fe200078e02b6 */
[----:B------:R-:W-:-:S04]  /*2200*/  ISETP.GT.AND P0, PT, R153, 0x1, PT ;  /* 0x000000019900780c */ /* 0x000fc80003f04270 */
[----:B------:R4:W5:Y:S01]  /*2210*/  @P1 LDG.E.U16 R215, desc[UR14][R186.64] ;  /* 0x0000000ebad71981 */ /* 0x000962000c1e1500 */
[----:B------:R-:W-:Y:S01]  /*2220*/  PRMT R217, RZ, 0x7610, R217 ;  /* 0x00007610ffd97816 */ /* 0x000fe200000000d9 */
[----:B0-----:R-:W-:Y:S01]  /*2230*/  IMAD.WIDE R184, R185, 0x2, R182 ;  /* 0x00000002b9b87825 */ /* 0x001fe200078e02b6 */
[----:B------:R-:W-:Y:S02]  /*2240*/  ISETP.GT.AND P1, PT, R153, 0x9, PT ;  /* 0x000000099900780c */ /* 0x000fe40003f24270 */
[----:B-1----:R-:W-:-:S04]  /*2250*/  PRMT R219, RZ, 0x7610, R219 ;  /* 0x00007610ffdb7816 */ /* 0x002fc800000000db */
[----:B------:R0:W5:Y:S01]  /*2260*/  @P0 LDG.E.U16 R217, desc[UR14][R184.64] ;  /* 0x0000000eb8d90981 */ /* 0x000162000c1e1500 */
[----:B------:R-:W-:Y:S01]  /*2270*/  IMAD.WIDE R226, R179, 0x2, R182 ;  /* 0x00000002b3e27825 */ /* 0x000fe200078e02b6 */
[----:B------:R-:W-:-:S05]  /*2280*/  ISETP.GT.AND P0, PT, R153, 0x11, PT ;  /* 0x000000119900780c */ /* 0x000fca0003f04270 */
[----:B------:R1:W5:Y:S01]  /*2290*/  @P1 LDG.E.U16 R219, desc[UR14][R226.64] ;  /* 0x0000000ee2db1981 */ /* 0x000362000c1e1500 */
[----:B------:R-:W-:Y:S01]  /*22a0*/  PRMT R221, RZ, 0x7610, R221 ;  /* 0x00007610ffdd7816 */ /* 0x000fe200000000dd */
[----:B----4-:R-:W-:Y:S01]  /*22b0*/  IMAD.WIDE R188, R171, 0x2, R182 ;  /* 0x00000002abbc7825 */ /* 0x010fe200078e02b6 */
[----:B------:R-:W-:-:S05]  /*22c0*/  ISETP.GT.AND P1, PT, R153, 0x19, PT ;  /* 0x000000199900780c */ /* 0x000fca0003f24270 */
[----:B------:R4:W5:Y:S01]  /*22d0*/  @P0 LDG.E.U16 R221, desc[UR14][R188.64] ;  /* 0x0000000ebcdd0981 */ /* 0x000962000c1e1500 */
[----:B------:R-:W-:Y:S01]  /*22e0*/  PRMT R223, RZ, 0x7610, R223 ;  /* 0x00007610ffdf7816 */ /* 0x000fe200000000df */
[----:B------:R-:W-:Y:S01]  /*22f0*/  IMAD.WIDE R186, R163, 0x2, R182 ;  /* 0x00000002a3ba7825 */ /* 0x000fe200078e02b6 */
[----:B------:R-:W-:-:S05]  /*2300*/  ISETP.GT.AND P0, PT, R153, 0x2, PT ;  /* 0x000000029900780c */ /* 0x000fca0003f04270 */
[----:B------:R4:W5:Y:S01]  /*2310*/  @P1 LDG.E.U16 R223, desc[UR14][R186.64] ;  /* 0x0000000ebadf1981 */ /* 0x000962000c1e1500 */
[----:B------:R-:W-:Y:S01]  /*2320*/  PRMT R225, RZ, 0x7610, R225 ;  /* 0x00007610ffe17816 */ /* 0x000fe200000000e1 */
[----:B0-----:R-:W-:Y:S01]  /*2330*/  IMAD.WIDE R184, R209, 0x2, R182 ;  /* 0x00000002d1b87825 */ /* 0x001fe200078e02b6 */
[----:B------:R-:W-:-:S05]  /*2340*/  ISETP.GT.AND P1, PT, R153, 0xa, PT ;  /* 0x0000000a9900780c */ /* 0x000fca0003f24270 */
[----:B------:R0:W5:Y:S01]  /*2350*/  @P0 LDG.E.U16 R225, desc[UR14][R184.64] ;  /* 0x0000000eb8e10981 */ /* 0x000162000c1e1500 */
[----:B------:R-:W-:Y:S01]  /*2360*/  ISETP.GT.AND P0, PT, R153, 0x12, PT ;  /* 0x000000129900780c */ /* 0x000fe20003f04270 */
[----:B------:R-:W-:Y:S01]  /*2370*/  IMAD.WIDE R242, R178, 0x2, R182 ;  /* 0x00000002b2f27825 */ /* 0x000fe200078e02b6 */
[----:B-1----:R-:W-:Y:S02]  /*2380*/  PRMT R227, RZ, 0x7610, R227 ;  /* 0x00007610ffe37816 */ /* 0x002fe400000000e3 */
[----:B------:R-:W-:Y:S01]  /*2390*/  PRMT R229, RZ, 0x7610, R229 ;  /* 0x00007610ffe57816 */ /* 0x000fe200000000e5 */
[----:B----4-:R-:W-:-:S03]  /*23a0*/  IMAD.WIDE R188, R170, 0x2, R182 ;  /* 0x00000002aabc7825 */ /* 0x010fc600078e02b6 */
[----:B------:R1:W4:Y:S01]  /*23b0*/  @P1 LDG.E.U16 R227, desc[UR14][R242.64] ;  /* 0x0000000ef2e31981 */ /* 0x000322000c1e1500 */
[----:B------:R-:W-:-:S04]  /*23c0*/  ISETP.GT.AND P1, PT, R153, 0x4, PT ;  /* 0x000000049900780c */ /* 0x000fc80003f24270 */
[----:B------:R1:W4:Y:S01]  /*23d0*/  @P0 LDG.E.U16 R229, desc[UR14][R188.64] ;  /* 0x0000000ebce50981 */ /* 0x000322000c1e1500 */
[----:B------:R-:W-:Y:S01]  /*23e0*/  ISETP.GT.AND P0, PT, R153, 0x3, PT ;  /* 0x000000039900780c */ /* 0x000fe20003f04270 */
[----:B------:R-:W-:Y:S01]  /*23f0*/  IMAD.WIDE R186, R207, 0x2, R182 ;  /* 0x00000002cfba7825 */ /* 0x000fe200078e02b6 */
[----:B------:R-:W-:Y:S02]  /*2400*/  PRMT R231, RZ, 0x7610, R231 ;  /* 0x00007610ffe77816 */ /* 0x000fe400000000e7 */
[----:B------:R-:W-:Y:S01]  /*2410*/  PRMT R233, RZ, 0x7610, R233 ;  /* 0x00007610ffe97816 */ /* 0x000fe200000000e9 */
[----:B0-----:R-:W-:Y:S01]  /*2420*/  IMAD.WIDE R184, R205, 0x2, R182 ;  /* 0x00000002cdb87825 */ /* 0x001fe200078e02b6 */
[C---:B------:R-:W-:Y:S02]  /*2430*/  ISETP.GT.AND P2, PT, R153.reuse, 0x5, PT ;  /* 0x000000059900780c */ /* 0x040fe40003f44270 */
[----:B------:R-:W-:Y:S02]  /*2440*/  PRMT R235, RZ, 0x7610, R235 ;  /* 0x00007610ffeb7816 */ /* 0x000fe400000000eb */
[----:B------:R-:W4:Y:S01]  /*2450*/  @P1 LDG.E.U16 R233, desc[UR14][R184.64] ;  /* 0x0000000eb8e91981 */ /* 0x000f22000c1e1500 */
[----:B------:R-:W-:-:S03]  /*2460*/  ISETP.GT.AND P1, PT, R153, 0x7, PT ;  /* 0x000000079900780c */ /* 0x000fc60003f24270 */
[----:B------:R0:W4:Y:S01]  /*2470*/  @P0 LDG.E.U16 R231, desc[UR14][R186.64] ;  /* 0x0000000ebae70981 */ /* 0x000122000c1e1500 */
[----:B------:R-:W-:Y:S01]  /*2480*/  ISETP.GT.AND P0, PT, R153, 0x6, PT ;  /* 0x000000069900780c */ /* 0x000fe20003f04270 */
[----:B-1----:R-:W-:Y:S01]  /*2490*/  IMAD.WIDE R242, R203, 0x2, R182 ;  /* 0x00000002cbf27825 */ /* 0x002fe200078e02b6 */
[----:B------:R-:W-:Y:S02]  /*24a0*/  ISETP.GT.AND P3, PT, R153, 0xb, PT ;  /* 0x0000000b9900780c */ /* 0x000fe40003f64270 */
[----:B------:R-:W-:Y:S01]  /*24b0*/  PRMT R214, RZ, 0x7610, R214 ;  /* 0x00007610ffd67816 */ /* 0x000fe200000000d6 */
[----:B------:R-:W-:Y:S01]  /*24c0*/  IMAD.WIDE R188, R181, 0x2, R182 ;  /* 0x00000002b5bc7825 */ /* 0x000fe200078e02b6 */
[----:B------:R-:W4:Y:S01]  /*24d0*/  @P2 LDG.E.U16 R235, desc[UR14][R242.64] ;  /* 0x0000000ef2eb2981 */ /* 0x000f22000c1e1500 */
[----:B------:R-:W-:Y:S02]  /*24e0*/  PRMT R237, RZ, 0x7610, R237 ;  /* 0x00007610ffed7816 */ /* 0x000fe400000000ed */
[----:B------:R-:W-:Y:S01]  /*24f0*/  ISETP.GT.AND P2, PT, R153, 0xc, PT ;  /* 0x0000000c9900780c */ /* 0x000fe20003f44270 */
[----:B0-----:R-:W-:Y:S01]  /*2500*/  IMAD.WIDE R186, R201, 0x2, R182 ;  /* 0x00000002c9ba7825 */ /* 0x001fe200078e02b6 */
[----:B------:R-:W-:-:S02]  /*2510*/  PRMT R239, RZ, 0x7610, R239 ;  /* 0x00007610ffef7816 */ /* 0x000fc400000000ef */
[----:B------:R0:W4:Y:S01]  /*2520*/  @P1 LDG.E.U16 R237, desc[UR14][R188.64] ;  /* 0x0000000ebced1981 */ /* 0x000122000c1e1500 */
[----:B------:R-:W-:Y:S01]  /*2530*/  ISETP.GT.AND P1, PT, R153, 0xf, PT ;  /* 0x0000000f9900780c */ /* 0x000fe20003f24270 */
[--C-:B------:R-:W-:Y:S02]  /*2540*/  IMAD.WIDE R244, R177, 0x2, R182.reuse ;  /* 0x00000002b1f47825 */ /* 0x100fe400078e02b6 */
[----:B------:R1:W4:Y:S01]  /*2550*/  @P0 LDG.E.U16 R214, desc[UR14][R186.64] ;  /* 0x0000000ebad60981 */ /* 0x000322000c1e1500 */
[C---:B------:R-:W-:Y:S01]  /*2560*/  ISETP.GT.AND P0, PT, R153.reuse, 0xe, PT ;  /* 0x0000000e9900780c */ /* 0x040fe20003f04270 */
[----:B------:R-:W-:Y:S01]  /*2570*/  IMAD.WIDE R184, R176, 0x2, R182 ;  /* 0x00000002b0b87825 */ /* 0x000fe200078e02b6 */
[----:B------:R-:W-:Y:S01]  /*2580*/  PRMT R241, RZ, 0x7610, R241 ;  /* 0x00007610fff17816 */ /* 0x000fe200000000f1 */
[----:B------:R1:W4:Y:S01]  /*2590*/  @P3 LDG.E.U16 R239, desc[UR14][R244.64] ;  /* 0x0000000ef4ef3981 */ /* 0x000322000c1e1500 */
[----:B------:R-:W-:Y:S01]  /*25a0*/  ISETP.GT.AND P4, PT, R153, 0xd, PT ;  /* 0x0000000d9900780c */ /* 0x000fe20003f84270 */
[----:B0-----:R-:W-:Y:S01]  /*25b0*/  IMAD.WIDE R188, R173, 0x2, R182 ;  /* 0x00000002adbc7825 */ /* 0x001fe200078e02b6 */
[----:B------:R-:W-:-:S02]  /*25c0*/  PRMT R216, RZ, 0x7610, R216 ;  /* 0x00007610ffd87816 */ /* 0x000fc400000000d8 */
[----:B------:R0:W4:Y:S01]  /*25d0*/  @P2 LDG.E.U16 R241, desc[UR14][R184.64] ;  /* 0x0000000eb8f12981 */ /* 0x000122000c1e1500 */
[----:B------:R-:W-:Y:S01]  /*25e0*/  ISETP.GT.AND P2, PT, R153, 0x13, PT ;  /* 0x000000139900780c */ /* 0x000fe20003f44270 */
[----:B-1----:R-:W-:Y:S01]  /*25f0*/  IMAD.WIDE R186, R174, 0x2, R182 ;  /* 0x00000002aeba7825 */ /* 0x002fe200078e02b6 */
[----:B------:R-:W-:-:S04]  /*2600*/  PRMT R245, RZ, 0x7610, R245 ;  /* 0x00007610fff57816 */ /* 0x000fc800000000f5 */
[----:B------:R1:W4:Y:S01]  /*2610*/  @P0 LDG.E.U16 R216, desc[UR14][R186.64] ;  /* 0x0000000ebad80981 */ /* 0x000322000c1e1500 */
[----:B------:R-:W-:Y:S01]  /*2620*/  PRMT R243, RZ, 0x7610, R243 ;  /* 0x00007610fff37816 */ /* 0x000fe200000000f3 */
[--C-:B------:R-:W-:Y:S01]  /*2630*/  IMAD.WIDE R250, R175, 0x2, R182.reuse ;  /* 0x00000002affa7825 */ /* 0x100fe200078e02b6 */
[C---:B------:R-:W-:Y:S01]  /*2640*/  ISETP.GT.AND P0, PT, R153.reuse, 0x14, PT ;  /* 0x000000149900780c */ /* 0x040fe20003f04270 */
[----:B------:R-:W4:Y:S01]  /*2650*/  @P1 LDG.E.U16 R245, desc[UR14][R188.64] ;  /* 0x0000000ebcf51981 */ /* 0x000f22000c1e1500 */
[----:B------:R-:W-:Y:S01]  /*2660*/  ISETP.GT.AND P1, PT, R153, 0x15, PT ;  /* 0x000000159900780c */ /* 0x000fe20003f24270 */
[----:B0-----:R-:W-:Y:S01]  /*2670*/  IMAD.WIDE R184, R169, 0x2, R182 ;  /* 0x00000002a9b87825 */ /* 0x001fe200078e02b6 */
[----:B------:R-:W-:Y:S01]  /*2680*/  PRMT R247, RZ, 0x7610, R247 ;  /* 0x00007610fff77816 */ /* 0x000fe200000000f7 */
[----:B------:R0:W4:Y:S01]  /*2690*/  @P4 LDG.E.U16 R243, desc[UR14][R250.64] ;  /* 0x0000000efaf34981 */ /* 0x000122000c1e1500 */
[----:B------:R-:W-:Y:S01]  /*26a0*/  PRMT R249, RZ, 0x7610, R249 ;  /* 0x00007610fff97816 */ /* 0x000fe200000000f9 */
[----:B-1----:R-:W-:-:S03]  /*26b0*/  IMAD.WIDE R186, R167, 0x2, R182 ;  /* 0x00000002a7ba7825 */ /* 0x002fc600078e02b6 */
[----:B------:R1:W4:Y:S01]  /*26c0*/  @P2 LDG.E.U16 R247, desc[UR14][R184.64] ;  /* 0x0000000eb8f72981 */ /* 0x000322000c1e1500 */
[----:B0-----:R-:W-:Y:S01]  /*26d0*/  PRMT R251, RZ, 0x7610, R251 ;  /* 0x00007610fffb7816 */ /* 0x001fe200000000fb */
[----:B-1----:R-:W-:-:S05]  /*26e0*/  IMAD.WIDE R184, R168, 0x2, R182 ;  /* 0x00000002a8b87825 */ /* 0x002fca00078e02b6 */
[----:B------:R-:W4:Y:S01]  /*26f0*/  @P1 LDG.E.U16 R251, desc[UR14][R186.64] ;  /* 0x0000000ebafb1981 */ /* 0x000f22000c1e1500 */
[----:B------:R-:W-:-:S03]  /*2700*/  ISETP.GT.AND P1, PT, R153, 0x17, PT ;  /* 0x000000179900780c */ /* 0x000fc60003f24270 */
[----:B------:R0:W4:Y:S01]  /*2710*/  @P0 LDG.E.U16 R249, desc[UR14][R184.64] ;  /* 0x0000000eb8f90981 */ /* 0x000122000c1e1500 */
[----:B------:R-:W-:Y:S01]  /*2720*/  ISETP.GT.AND P0, PT, R153, 0x16, PT ;  /* 0x000000169900780c */ /* 0x000fe20003f04270 */
[----:B------:R-:W-:Y:S01]  /*2730*/  IMAD.WIDE R188, R166, 0x2, R182 ;  /* 0x00000002a6bc7825 */ /* 0x000fe200078e02b6 */
[----:B------:R-:W-:Y:S02]  /*2740*/  PRMT R218, RZ, 0x7610, R218 ;  /* 0x00007610ffda7816 */ /* 0x000fe400000000da */
[----:B------:R-:W-:Y:S01]  /*2750*/  PRMT R220, RZ, 0x7610, R220 ;  /* 0x00007610ffdc7816 */ /* 0x000fe200000000dc */
[----:B0-----:R-:W-:-:S08]  /*2760*/  IMAD.WIDE R184, R165, 0x2, R182 ;  /* 0x00000002a5b87825 */ /* 0x001fd000078e02b6 */
[----:B------:R0:W4:Y:S01]  /*2770*/  @P0 LDG.E.U16 R218, desc[UR14][R188.64] ;  /* 0x0000000ebcda0981 */ /* 0x000122000c1e1500 */
[----:B------:R-:W-:-:S03]  /*2780*/  ISETP.GT.AND P0, PT, R153, 0x1a, PT ;  /* 0x0000001a9900780c */ /* 0x000fc60003f04270 */
[----:B------:R1:W4:Y:S01]  /*2790*/  @P1 LDG.E.U16 R220, desc[UR14][R184.64] ;  /* 0x0000000eb8dc1981 */ /* 0x000322000c1e1500 */
[----:B------:R-:W-:Y:S01]  /*27a0*/  ISETP.GT.AND P1, PT, R153, 0x1b, PT ;  /* 0x0000001b9900780c */ /* 0x000fe20003f24270 */
[----:B------:R-:W-:Y:S01]  /*27b0*/  IMAD.WIDE R186, R162, 0x2, R182 ;  /* 0x00000002a2ba7825 */ /* 0x000fe200078e02b6 */
[----:B------:R-:W-:Y:S02]  /*27c0*/  PRMT R222, RZ, 0x7610, R222 ;  /* 0x00007610ffde7816 */ /* 0x000fe400000000de */
[----:B------:R-:W-:Y:S01]  /*27d0*/  PRMT R224, RZ, 0x7610, R224 ;  /* 0x00007610ffe07816 */ /* 0x000fe200000000e0 */
[----:B0-----:R-:W-:-:S04]  /*27e0*/  IMAD.WIDE R188, R161, 0x2, R182 ;  /* 0x00000002a1bc7825 */ /* 0x001fc800078e02b6 */
[----:B------:R0:W4:Y:S01]  /*27f0*/  @P0 LDG.E.U16 R222, desc[UR14][R186.64] ;  /* 0x0000000ebade0981 */ /* 0x000122000c1e1500 */
[----:B------:R-:W-:-:S03]  /*2800*/  ISETP.GT.AND P0, PT, R153, 0x1c, PT ;  /* 0x0000001c9900780c */ /* 0x000fc60003f04270 */
[----:B------:R0:W4:Y:S01]  /*2810*/  @P1 LDG.E.U16 R224, desc[UR14][R188.64] ;  /* 0x0000000ebce01981 */ /* 0x000122000c1e1500 */
[----:B------:R-:W-:Y:S01]  /*2820*/  ISETP.GT.AND P1, PT, R153, 0x1d, PT ;  /* 0x0000001d9900780c */ /* 0x000fe20003f24270 */
[----:B-1----:R-:W-:Y:S01]  /*2830*/  IMAD.WIDE R184, R160, 0x2, R182 ;  /* 0x00000002a0b87825 */ /* 0x002fe200078e02b6 */
[----:B------:R-:W-:Y:S02]  /*2840*/  PRMT R226, RZ, 0x7610, R226 ;  /* 0x00007610ffe27816 */ /* 0x000fe400000000e2 */
[----:B------:R-:W-:Y:S01]  /*2850*/  PRMT R228, RZ, 0x7610, R228 ;  /* 0x00007610ffe47816 */ /* 0x000fe200000000e4 */
[----:B0-----:R-:W-:-:S04]  /*2860*/  IMAD.WIDE R186, R159, 0x2, R182 ;  /* 0x000000029fba7825 */ /* 0x001fc800078e02b6 */
[----:B------:R0:W4:Y:S01]  /*2870*/  @P0 LDG.E.U16 R226, desc[UR14][R184.64] ;  /* 0x0000000eb8e20981 */ /* 0x000122000c1e1500 */
[----:B------:R-:W-:-:S03]  /*2880*/  ISETP.GT.AND P0, PT, R153, 0x1e, PT ;  /* 0x0000001e9900780c */ /* 0x000fc60003f04270 */
[----:B------:R-:W4:Y:S01]  /*2890*/  @P1 LDG.E.U16 R228, desc[UR14][R186.64] ;  /* 0x0000000ebae41981 */ /* 0x000f22000c1e1500 */
[----:B------:R-:W-:Y:S01]  /*28a0*/  ISETP.GT.AND P1, PT, R153, 0x1f, PT ;  /* 0x0000001f9900780c */ /* 0x000fe20003f24270 */
[----:B------:R-:W-:Y:S01]  /*28b0*/  IMAD.WIDE R188, R158, 0x2, R182 ;  /* 0x000000029ebc7825 */ /* 0x000fe200078e02b6 */
[----:B------:R-:W-:Y:S02]  /*28c0*/  PRMT R230, RZ, 0x7610, R230 ;  /* 0x00007610ffe67816 */ /* 0x000fe400000000e6 */
[----:B------:R-:W-:Y:S01]  /*28d0*/  PRMT R232, RZ, 0x7610, R232 ;  /* 0x00007610ffe87816 */ /* 0x000fe200000000e8 */
[----:B0-----:R-:W-:-:S04]  /*28e0*/  IMAD.WIDE R184, R157, 0x2, R182 ;  /* 0x000000029db87825 */ /* 0x001fc800078e02b6 */
[----:B------:R-:W4:Y:S04]  /*28f0*/  @P0 LDG.E.U16 R230, desc[UR14][R188.64] ;  /* 0x0000000ebce60981 */ /* 0x000f28000c1e1500 */
[----:B------:R0:W4:Y:S01]  /*2900*/  @P1 LDG.E.U16 R232, desc[UR14][R184.64] ;  /* 0x0000000eb8e81981 */ /* 0x000122000c1e1500 */
[----:B------:R-:W-:Y:S01]  /*2910*/  BAR.SYNC.DEFER_BLOCKING 0x0 ;  /* 0x0000000000007b1d */ /* 0x000fe20000010000 */
[----:B------:R-:W-:Y:S01]  /*2920*/  ISETP.GE.AND P0, PT, R152, R153, PT ;  /* 0x000000999800720c */ /* 0x000fe20003f06270 */
[----:B0-----:R-:W-:Y:S02]  /*2930*/  IMAD.MOV.U32 R184, RZ, RZ, R240 ;  /* 0x000000ffffb87224 */ /* 0x001fe400078e00f0 */
[--C-:B------:R-:W-:Y:S01]  /*2940*/  IMAD.MOV.U32 R185, RZ, RZ, R234.reuse ;  /* 0x000000ffffb97224 */ /* 0x100fe200078e00ea */
[----:B------:R-:W-:Y:S01]  /*2950*/  PRMT R234, RZ, 0x7610, R234 ;  /* 0x00007610ffea7816 */ /* 0x000fe200000000ea */
[----:B------:R-:W-:-:S08]  /*2960*/  IMAD.WIDE R186, R155, 0x2, R184 ;  /* 0x000000029bba7825 */ /* 0x000fd000078e02b8 */
[----:B------:R0:W4:Y:S02]  /*2970*/  @!P0 LDG.E.U16 R234, desc[UR14][R186.64] ;  /* 0x0000000ebaea8981 */ /* 0x000124000c1e1500 */
[----:B0-----:R-:W-:Y:S02]  /*2980*/  IMAD.MOV.U32 R186, RZ, RZ, R236 ;  /* 0x000000ffffba7224 */ /* 0x001fe400078e00ec */
[----:B------:R-:W-:Y:S01]  /*2990*/  IMAD.MOV.U32 R187, RZ, RZ, R238 ;  /* 0x000000ffffbb7224 */ /* 0x000fe200078e00ee */
[----:B------:R-:W-:Y:S01]  /*29a0*/  PRMT R236, RZ, 0x7610, R236 ;  /* 0x00007610ffec7816 */ /* 0x000fe200000000ec */
[----:B------:R-:W-:Y:S01]  /*29b0*/  IMAD.WIDE R188, R155, 0x2, R186 ;  /* 0x000000029bbc7825 */ /* 0x000fe200078e02ba */
[----:B------:R-:W-:-:S04]  /*29c0*/  PRMT R238, RZ, 0x7610, R238 ;  /* 0x00007610ffee7816 */ /* 0x000fc800000000ee */
[----:B------:R0:W4:Y:S02]  /*29d0*/  @!P0 LDG.E.U16 R236, desc[UR14][R188.64] ;  /* 0x0000000ebcec8981 */ /* 0x000124000c1e1500 */
[----:B0-----:R-:W-:Y:S02]  /*29e0*/  IMAD.MOV.U32 R188, RZ, RZ, R190 ;  /* 0x000000ffffbc7224 */ /* 0x001fe400078e00be */
[----:B------:R-:W-:Y:S02]  /*29f0*/  IMAD.MOV.U32 R189, RZ, RZ, R191 ;  /* 0x000000ffffbd7224 */ /* 0x000fe400078e00bf */
        /* <DEDUP_REMOVED lines=21> */
[----:B--2---:R0:W-:Y:S04]  /*2b50*/  STS.U16 [R20+UR12], R248 ;  /* 0x000000f814007988 */ /* 0x0041e8000800040c */
[----:B------:R1:W2:Y:S01]  /*2b60*/  @!P0 LDG.E.U16 R250, desc[UR14][R198.64] ;  /* 0x0000000ec6fa8981 */ /* 0x0002a2000c1e1500 */
[----:B0-----:R-:W-:Y:S01]  /*2b70*/  PRMT R248, RZ, 0x7610, R248 ;  /* 0x00007610fff87816 */ /* 0x001fe200000000f8 */
[----:B-1----:R-:W-:-:S02]  /*2b80*/  IMAD.MOV.U32 R198, RZ, RZ, R2 ;  /* 0x000000ffffc67224 */ /* 0x002fc400078e0002 */
[----:B------:R-:W-:Y:S02]  /*2b90*/  IMAD.MOV.U32 R199, RZ, RZ, R3 ;  /* 0x000000ffffc77224 */ /* 0x000fe400078e0003 */
[----:B------:R-:W-:Y:S01]  /*2ba0*/  IMAD.WIDE R2, R155, 0x2, R198 ;  /* 0x000000029b027825 */ /* 0x000fe200078e02c6 */
[----:B---3--:R0:W-:Y:S04]  /*2bb0*/  STS.U16 [R20+UR12+0x400], R246 ;  /* 0x000400f614007988 */ /* 0x0081e8000800040c */
[----:B------:R1:W3:Y:S01]  /*2bc0*/  @!P0 LDG.E.U16 R248, desc[UR14][R2.64] ;  /* 0x0000000e02f88981 */ /* 0x0002e2000c1e1500 */
[----:B0-----:R-:W-:Y:S01]  /*2bd0*/  PRMT R246, RZ, 0x7610, R246 ;  /* 0x00007610fff67816 */ /* 0x001fe200000000f6 */
[----:B-1----:R-:W-:Y:S02]  /*2be0*/  IMAD.MOV.U32 R2, RZ, RZ, R4 ;  /* 0x000000ffff027224 */ /* 0x002fe400078e0004 */
[----:B------:R-:W-:-:S02]  /*2bf0*/  IMAD.MOV.U32 R3, RZ, RZ, R5 ;  /* 0x000000ffff037224 */ /* 0x000fc400078e0005 */
[C---:B------:R-:W-:Y:S01]  /*2c00*/  IMAD.WIDE R4, R155.reuse, 0x2, R2 ;  /* 0x000000029b047825 */ /* 0x040fe200078e0202 */
[----:B-----5:R0:W-:Y:S04]  /*2c10*/  STS.U16 [R20+UR12+0x800], R213 ;  /* 0x000800d514007988 */ /* 0x0201e8000800040c */
[----:B------:R1:W5:Y:S01]  /*2c20*/  @!P0 LDG.E.U16 R246, desc[UR14][R4.64] ;  /* 0x0000000e04f68981 */ /* 0x000362000c1e1500 */
[----:B0-----:R-:W-:Y:S01]  /*2c30*/  PRMT R213, RZ, 0x7610, R213 ;  /* 0x00007610ffd57816 */ /* 0x001fe200000000d5 */
[----:B-1----:R-:W-:Y:S02]  /*2c40*/  IMAD.MOV.U32 R4, RZ, RZ, R6 ;  /* 0x000000ffff047224 */ /* 0x002fe400078e0006 */
[----:B------:R-:W-:Y:S02]  /*2c50*/  IMAD.MOV.U32 R5, RZ, RZ, R7 ;  /* 0x000000ffff057224 */ /* 0x000fe400078e0007 */
[----:B------:R-:W-:Y:S01]  /*2c60*/  IMAD.WIDE R6, R155, 0x2, R4 ;  /* 0x000000029b067825 */ /* 0x000fe200078e0204 */
[----:B------:R0:W-:Y:S04]  /*2c70*/  STS.U16 [R20+UR12+0xc00], R215 ;  /* 0x000c00d714007988 */ /* 0x0001e8000800040c */
[----:B------:R1:W5:Y:S01]  /*2c80*/  @!P0 LDG.E.U16 R213, desc[UR14][R6.64] ;  /* 0x0000000e06d58981 */ /* 0x000362000c1e1500 */
[----:B0-----:R-:W-:Y:S01]  /*2c90*/  PRMT R215, RZ, 0x7610, R215 ;  /* 0x00007610ffd77816 */ /* 0x001fe200000000d7 */
[----:B-1----:R-:W-:-:S02]  /*2ca0*/  IMAD.MOV.U32 R6, RZ, RZ, R8 ;  /* 0x000000ffff067224 */ /* 0x002fc400078e0008 */
[----:B------:R-:W-:Y:S02]  /*2cb0*/  IMAD.MOV.U32 R7, RZ, RZ, R9 ;  /* 0x000000ffff077224 */ /* 0x000fe400078e0009 */
[----:B------:R-:W-:Y:S01]  /*2cc0*/  IMAD.WIDE R8, R155, 0x2, R6 ;  /* 0x000000029b087825 */ /* 0x000fe200078e0206 */
[----:B------:R0:W-:Y:S04]  /*2cd0*/  STS.U16 [R202+UR12+0x80], R217 ;  /* 0x000080d9ca007988 */ /* 0x0001e8000800040c */
[----:B------:R1:W5:Y:S01]  /*2ce0*/  @!P0 LDG.E.U16 R215, desc[UR14][R8.64] ;  /* 0x0000000e08d78981 */ /* 0x000362000c1e1500 */
[----:B0-----:R-:W-:Y:S01]  /*2cf0*/  PRMT R217, RZ, 0x7610, R217 ;  /* 0x00007610ffd97816 */ /* 0x001fe200000000d9 */
[----:B-1----:R-:W-:Y:S02]  /*2d00*/  IMAD.MOV.U32 R8, RZ, RZ, R10 ;  /* 0x000000ffff087224 */ /* 0x002fe400078e000a */
[----:B------:R-:W-:-:S02]  /*2d10*/  IMAD.MOV.U32 R9, RZ, RZ, R11 ;  /* 0x000000ffff097224 */ /* 0x000fc400078e000b */
[C---:B------:R-:W-:Y:S01]  /*2d20*/  IMAD.WIDE R10, R155.reuse, 0x2, R8 ;  /* 0x000000029b0a7825 */ /* 0x040fe200078e0208 */
[----:B------:R0:W-:Y:S04]  /*2d30*/  STS.U16 [R202+UR12+0x480], R219 ;  /* 0x000480dbca007988 */ /* 0x0001e8000800040c */
        /* <DEDUP_REMOVED lines=22> */
[----:B------:R-:W-:-:S05]  /*2ea0*/  IMAD.WIDE R18, R155, 0x2, R16 ;  /* 0x000000029b127825 */ /* 0x000fca00078e0210 */
[----:B------:R-:W5:Y:S04]  /*2eb0*/  @!P0 LDG.E.U16 R225, desc[UR14][R18.64] ;  /* 0x0000000e12e18981 */ /* 0x000f68000c1e1500 */
[----:B----4-:R-:W-:Y:S04]  /*2ec0*/  STS.U16 [R204+UR12+0x500], R227 ;  /* 0x000500e3cc007988 */ /* 0x010fe8000800040c */
[----:B------:R-:W-:Y:S04]  /*2ed0*/  STS.U16 [R204+UR12+0x900], R229 ;  /* 0x000900e5cc007988 */ /* 0x000fe8000800040c */
        /* <DEDUP_REMOVED lines=22> */
[----:B------:R0:W-:Y:S04]  /*3040*/  STS.U16 [R0+UR12+0x4200], R236 ;  /* 0x004200ec00007988 */ /* 0x0001e8000800040c */
[----:B------:R-:W-:Y:S04]  /*3050*/  STS.U16 [R0+UR12+0x4400], R238 ;  /* 0x004400ee00007988 */ /* 0x000fe8000800040c */
[----:B------:R1:W-:Y:S04]  /*3060*/  STS.U16 [R0+UR12+0x4600], R240 ;  /* 0x004600f000007988 */ /* 0x0003e8000800040c */
[----:B------:R4:W-:Y:S04]  /*3070*/  STS.U16 [R0+UR12+0x4800], R242 ;  /* 0x004800f200007988 */ /* 0x0009e8000800040c */
[----:B------:R4:W-:Y:S04]  /*3080*/  STS.U16 [R0+UR12+0x4a00], R244 ;  /* 0x004a00f400007988 */ /* 0x0009e8000800040c */
[----:B--2---:R4:W-:Y:S04]  /*3090*/  STS.U16 [R0+UR12+0x4c00], R250 ;  /* 0x004c00fa00007988 */ /* 0x0049e8000800040c */
[----:B---3--:R4:W-:Y:S04]  /*30a0*/  STS.U16 [R0+UR12+0x4e00], R248 ;  /* 0x004e00f800007988 */ /* 0x0089e8000800040c */
[----:B-----5:R4:W-:Y:S04]  /*30b0*/  STS.U16 [R0+UR12+0x5000], R246 ;  /* 0x005000f600007988 */ /* 0x0209e8000800040c */
[----:B------:R4:W-:Y:S04]  /*30c0*/  STS.U16 [R0+UR12+0x5200], R213 ;  /* 0x005200d500007988 */ /* 0x0009e8000800040c */
[----:B------:R4:W-:Y:S04]  /*30d0*/  STS.U16 [R0+UR12+0x5400], R215 ;  /* 0x005400d700007988 */ /* 0x0009e8000800040c */
[----:B------:R4:W-:Y:S04]  /*30e0*/  STS.U16 [R0+UR12+0x5600], R217 ;  /* 0x005600d900007988 */ /* 0x0009e8000800040c */
[----:B------:R4:W-:Y:S04]  /*30f0*/  STS.U16 [R0+UR12+0x5800], R219 ;  /* 0x005800db00007988 */ /* 0x0009e8000800040c */
[----:B------:R4:W-:Y:S04]  /*3100*/  STS.U16 [R0+UR12+0x5a00], R221 ;  /* 0x005a00dd00007988 */ /* 0x0009e8000800040c */
[----:B------:R4:W-:Y:S04]  /*3110*/  STS.U16 [R0+UR12+0x5c00], R223 ;  /* 0x005c00df00007988 */ /* 0x0009e8000800040c */
[----:B------:R4:W-:Y:S01]  /*3120*/  STS.U16 [R0+UR12+0x5e00], R225 ;  /* 0x005e00e100007988 */ /* 0x0009e2000800040c */
[----:B------:R2:W-:Y:S06]  /*3130*/  MEMBAR.ALL.CTA ;  /* 0x0000000000007992 */ /* 0x0005ec0000008000 */
[----:B--2---:R-:W2:Y:S01]  /*3140*/  FENCE.VIEW.ASYNC.S ;  /* 0x00000000000073c6 */ /* 0x004ea20000000000 */
[----:B------:R-:W-:-:S04]  /*3150*/  USHF.L.U32 UR4, UR13, 0x6, URZ ;  /* 0x000000060d047899 */ /* 0x000fc8000800063f */
[----:B------:R-:W-:Y:S01]  /*3160*/  ULOP3.LUT UR4, UR4, 0x100, URZ, 0xc0, !UPT ;  /* 0x0000010004047892 */ /* 0x000fe2000f8ec03f */
[----:B--2---:R-:W-:Y:S03]  /*3170*/  BAR.SYNC.DEFER_BLOCKING 0x0 ;  /* 0x0000000000007b1d */ /* 0x004fe60000010000 */
[----:B------:R-:W-:-:S04]  /*3180*/  ULEA.HI UR4, UR12, UR4, URZ, 0x1c ;  /* 0x000000040c047291 */ /* 0x000fc8000f8fe03f */
[----:B------:R-:W-:Y:S01]  /*3190*/  ULOP3.LUT UR8, UR4, 0x3fff, URZ, 0xc0, !UPT ;  /* 0x00003fff04087892 */ /* 0x000fe2000f8ec03f */
[----:B------:R-:W-:Y:S01]  /*31a0*/  UMOV UR9, 0x40000040 ;  /* 0x4000004000097882 */ /* 0x000fe20000000000 */
[----:B------:R-:W-:-:S07]  /*31b0*/  WARPGROUP.ARRIVE ;  /* 0x00000000000079c5 */ /* 0x000fce0000000000 */
[----:B------:R-:W-:Y:S01]  /*31c0*/  HGMMA.64x128x16.F32 R88, gdesc[UR8].tnspA, R88 ;  /* 0x21e00000085879f0 */ /* 0x000fe20008700858 */
[----:B------:R-:W-:Y:S01]  /*31d0*/  UIADD3 UR8, UP0, UR8, 0x80, URZ ;  /* 0x0000008008087890 */ /* 0x000fe2000ff1e03f */
[----:B------:R-:W-:-:S03]  /*31e0*/  UMOV UR4, URZ ;  /* 0x0000003f00047c82 */ /* 0x000fc60008000000 */
[----:B------:R-:W-:-:S03]  /*31f0*/  UIADD3.X UR5, UR4, 0x40000040, URZ, UP0, !UPT ;  /* 0x4000004004057890 */ /* 0x000fc600087fe43f */
[----:B------:R-:W-:Y:S02]  /*3200*/  UMOV UR4, UR8 ;  /* 0x0000000800047c82 */ /* 0x000fe40008000000 */
[----:B------:R-:W-:-:S04]  /*3210*/  UIADD3.64 UR8, UR4, 0x180, URZ ;  /* 0x0000018004087897 */ /* 0x000fc8000fffe03f */
[----:B------:R-:W-:-:S12]  /*3220*/  HGMMA.64x128x16.F32 R88, gdesc[UR4].tnspA, R88 ;  /* 0x21e00000045879f0 */ /* 0x000fd80008700858 */
[----:B------:R-:W-:Y:S01]  /*3230*/  HGMMA.64x128x16.F32 R24, gdesc[UR8].tnspA, R24 ;  /* 0x21e00000081879f0 */ /* 0x000fe20008700818 */
[----:B------:R-:W-:Y:S01]  /*3240*/  UIADD3.64 UR4, UR4, 0x200, URZ ;  /* 0x0000020004047897 */ /* 0x000fe2000fffe03f */
[----:B------:R-:W-:Y:S02]  /*3250*/  VIADD R200, R200, 0xffffffff ;  /* 0xffffffffc8c87836 */ /* 0x000fe40000000000 */
[----:B------:R-:W-:-:S03]  /*3260*/  IMAD.WIDE R18, R154, 0x2, R16 ;  /* 0x000000029a127825 */ /* 0x000fc600078e0210 */
[----:B------:R-:W-:Y:S01]  /*3270*/  ISETP.NE.U32.AND P0, PT, R200, RZ, PT ;  /* 0x000000ffc800720c */ /* 0x000fe20003f05070 */
[----:B------:R-:W-:-:S04]  /*3280*/  IMAD.WIDE R16, R154, 0x2, R14 ;  /* 0x000000029a107825 */ /* 0x000fc800078e020e */
[----:B------:R-:W-:Y:S01]  /*3290*/  HGMMA.64x128x16.F32 R24, gdesc[UR4].tnspA, R24, gsb0 ;  /* 0x21e00000041879f0 */ /* 0x000fe20008000818 */
[----:B------:R-:W-:-:S04]  /*32a0*/  IMAD.WIDE R14, R154, 0x2, R12 ;  /* 0x000000029a0e7825 */ /* 0x000fc800078e020c */
[----:B------:R-:W-:-:S04]  /*32b0*/  IMAD.WIDE R12, R154, 0x2, R10 ;  /* 0x000000029a0c7825 */ /* 0x000fc800078e020a */
[----:B------:R-:W-:-:S04]  /*32c0*/  IMAD.WIDE R10, R154, 0x2, R8 ;  /* 0x000000029a0a7825 */ /* 0x000fc800078e0208 */
[----:B------:R-:W-:-:S04]  /*32d0*/  IMAD.WIDE R8, R154, 0x2, R6 ;  /* 0x000000029a087825 */ /* 0x000fc800078e0206 */
[----:B------:R-:W-:-:S04]  /*32e0*/  IMAD.WIDE R6, R154, 0x2, R4 ;  /* 0x000000029a067825 */ /* 0x000fc800078e0204 */
[----:B------:R-:W-:-:S04]  /*32f0*/  IMAD.WIDE R4, R154, 0x2, R2 ;  /* 0x000000029a047825 */ /* 0x000fc800078e0202 */
[----:B------:R-:W-:-:S04]  /*3300*/  IMAD.WIDE R2, R154, 0x2, R198 ;  /* 0x000000029a027825 */ /* 0x000fc800078e02c6 */
[----:B------:R-:W-:-:S04]  /*3310*/  IMAD.WIDE R198, R154, 0x2, R196 ;  /* 0x000000029ac67825 */ /* 0x000fc800078e02c4 */
[----:B0-----:R-:W-:-:S04]  /*3320*/  IMAD.WIDE R236, R154, 0x2, R186 ;  /* 0x000000029aec7825 */ /* 0x001fc800078e02ba */
[----:B-1----:R-:W-:-:S04]  /*3330*/  IMAD.WIDE R240, R154, 0x2, R184 ;  /* 0x000000029af07825 */ /* 0x002fc800078e02b8 */
[----:B------:R-:W-:-:S04]  /*3340*/  IMAD.WIDE R196, R154, 0x2, R194 ;  /* 0x000000029ac47825 */ /* 0x000fc800078e02c2 */
[----:B------:R-:W-:-:S04]  /*3350*/  IMAD.WIDE R194, R154, 0x2, R192 ;  /* 0x000000029ac27825 */ /* 0x000fc800078e02c0 */
[----:B------:R-:W-:-:S04]  /*3360*/  IMAD.WIDE R192, R154, 0x2, R190 ;  /* 0x000000029ac07825 */ /* 0x000fc800078e02be */
[----:B------:R-:W-:-:S04]  /*3370*/  IMAD.WIDE R190, R154, 0x2, R188 ;  /* 0x000000029abe7825 */ /* 0x000fc800078e02bc */
[----:B------:R-:W-:-:S04]  /*3380*/  IMAD.WIDE R182, R156, 0x2, R182 ;  /* 0x000000029cb67825 */ /* 0x000fc800078e02b6 */
[----:B------:R-:W-:Y:S02]  /*3390*/  IMAD.MOV.U32 R238, RZ, RZ, R237 ;  /* 0x000000ffffee7224 */ /* 0x000fe400078e00ed */
[----:B------:R-:W-:Y:S02]  /*33a0*/  IMAD.MOV.U32 R234, RZ, RZ, R241 ;  /* 0x000000ffffea7224 */ /* 0x000fe400078e00f1 */
[----:B------:R-:W-:Y:S01]  /*33b0*/  VIADD R153, R153, 0xffffffe0 ;  /* 0xffffffe099997836 */ /* 0x000fe20000000000 */
[----:B------:R-:W-:Y:S02]  /*33c0*/  WARPGROUP.DEPBAR.LE gsb0, 0x0 ;  /* 0x00008000000079c5 */ /* 0x000fe40000010000 */
[----:B----4-:R-:W-:Y:S05]  /*33d0*/  @P0 BRA `(.L_x_1) ;  /* 0xffffffec004c0947 */ /* 0x010fea000383ffff */
[----:B------:R-:W-:Y:S02]  /*33e0*/  F2FP.F16.F32.PACK_AB R67, R67, R66 ;  /* 0x000000424343723e */ /* 0x000fe400000000ff */
[----:B------:R-:W-:Y:S02]  /*33f0*/  F2FP.F16.F32.PACK_AB R66, R65, R64 ;  /* 0x000000404142723e */ /* 0x000fe400000000ff */
[----:B------:R-:W-:Y:S02]  /*3400*/  F2FP.F16.F32.PACK_AB R64, R129, R128 ;  /* 0x000000808140723e */ /* 0x000fe400000000ff */
[----:B------:R-:W-:Y:S02]  /*3410*/  F2FP.F16.F32.PACK_AB R87, R87, R86 ;  /* 0x000000565757723e */ /* 0x000fe400000000ff */
[----:B------:R-:W-:Y:S02]  /*3420*/  F2FP.F16.F32.PACK_AB R83, R83, R82 ;  /* 0x000000525353723e */ /* 0x000fe400000000ff */
[----:B------:R-:W-:-:S02]  /*3430*/  F2FP.F16.F32.PACK_AB R79, R79, R78 ;  /* 0x0000004e4f4f723e */ /* 0x000fc400000000ff */
        /* <DEDUP_REMOVED lines=57> */
[----:B------:R-:W-:-:S07]  /*37d0*/  F2FP.F16.F32.PACK_AB R24, R89, R88 ;  /* 0x000000585918723e */ /* 0x000fce00000000ff */
.L_x_0:
[C---:B------:R-:W-:Y:S01]  /*37e0*/  IMAD.SHL.U32 R0, R23.reuse, 0x10, RZ ;  /* 0x0000001017007824 */ /* 0x040fe200078e00ff */
[----:B------:R-:W-:Y:S01]  /*37f0*/  BAR.SYNC.DEFER_BLOCKING 0x0 ;  /* 0x0000000000007b1d */ /* 0x000fe20000010000 */
[----:B------:R-:W-:-:S03]  /*3800*/  IMAD.SHL.U32 R2, R23, 0x80, RZ ;  /* 0x0000008017027824 */ /* 0x000fc600078e00ff */
[----:B------:R-:W-:Y:S02]  /*3810*/  LOP3.LUT R0, R0, 0xf0, RZ, 0xc0, !PT ;  /* 0x000000f000007812 */ /* 0x000fe400078ec0ff */
[----:B------:R-:W-:Y:S01]  /*3820*/  LOP3.LUT R3, R2, 0x800, RZ, 0xc0, !PT ;  /* 0x0000080002037812 */ /* 0x000fe200078ec0ff */
[----:B------:R-:W-:Y:S01]  /*3830*/  ULDC.64 UR4, c[0x0][0x228] ;  /* 0x00008a0000047ab9 */ /* 0x000fe20000000a00 */
[C---:B------:R-:W-:Y:S01]  /*3840*/  VIADD R2, R22.reuse, 0x1 ;  /* 0x0000000116027836 */ /* 0x040fe20000000000 */
[----:B------:R-:W-:Y:S01]  /*3850*/  ISETP.GE.AND P0, PT, R21, UR4, PT ;  /* 0x0000000415007c0c */ /* 0x000fe2000bf06270 */
[----:B------:R-:W-:Y:S01]  /*3860*/  ULDC UR4, c[0x0][0x22c] ;  /* 0x00008b0000047ab9 */ /* 0x000fe20000000800 */
[----:B------:R-:W-:Y:S01]  /*3870*/  IADD3 R0, R3, UR12, R0 ;  /* 0x0000000c03007c10 */ /* 0x000fe2000fffe000 */
[----:B------:R-:W-:Y:S01]  /*3880*/  VIADD R3, R22, 0x2 ;  /* 0x0000000216037836 */ /* 0x000fe20000000000 */
[----:B------:R-:W-:Y:S01]  /*3890*/  ISETP.LT.AND P4, PT, R2, UR4, !P0 ;  /* 0x0000000402007c0c */ /* 0x000fe2000c781270 */
[----:B------:R-:W-:Y:S01]  /*38a0*/  ULDC UR4, c[0x0][0x22c] ;  /* 0x00008b0000047ab9 */ /* 0x000fe20000000800 */
[----:B------:R-:W-:Y:S01]  /*38b0*/  VIADD R2, R22, 0x3 ;  /* 0x0000000316027836 */ /* 0x000fe20000000000 */
[----:B------:R-:W-:Y:S01]  /*38c0*/  ULDC.64 UR6, c[0x0][0x220] ;  /* 0x0000880000067ab9 */ /* 0x000fe20000000a00 */
[----:B------:R-:W-:Y:S01]  /*38d0*/  ISETP.LT.AND P2, PT, R3, UR4, !P0 ;  /* 0x0000000403007c0c */ /* 0x000fe2000c741270 */
[----:B------:R-:W-:Y:S01]  /*38e0*/  ULDC UR4, c[0x0][0x22c] ;  /* 0x00008b0000047ab9 */ /* 0x000fe20000000800 */
[----:B------:R-:W-:-:S02]  /*38f0*/  LOP3.LUT R3, R23, 0xe0, RZ, 0xc0, !PT ;  /* 0x000000e017037812 */ /* 0x000fc400078ec0ff */
[----:B------:R-:W-:Y:S02]  /*3900*/  LOP3.LUT R23, R23, 0xff, RZ, 0xc0, !PT ;  /* 0x000000ff17177812 */ /* 0x000fe400078ec0ff */
[----:B------:R-:W-:Y:S01]  /*3910*/  ISETP.LT.AND P1, PT, R2, UR4, !P0 ;  /* 0x0000000402007c0c */ /* 0x000fe2000c721270 */
[----:B------:R-:W-:Y:S01]  /*3920*/  IMAD R92, R3, 0x8, R0 ;  /* 0x00000008035c7824 */ /* 0x000fe200078e0200 */
[----:B------:R-:W-:Y:S01]  /*3930*/  LEA R0, R23, UR12, 0x4 ;  /* 0x0000000c17007c11 */ /* 0x000fe2000f8e20ff */
[C---:B------:R-:W-:Y:S01]  /*3940*/  VIADD R2, R22.reuse, 0x4 ;  /* 0x0000000416027836 */ /* 0x040fe20000000000 */
[----:B------:R-:W-:Y:S01]  /*3950*/  ULDC UR4, c[0x0][0x22c] ;  /* 0x00008b0000047ab9 */ /* 0x000fe20000000800 */
[----:B------:R-:W-:Y:S01]  /*3960*/  ISETP.LT.AND P5, PT, R22, UR5, !P0 ;  /* 0x0000000516007c0c */ /* 0x000fe2000c7a1270 */
[----:B------:R-:W-:Y:S01]  /*3970*/  STSM.16.M88.4 [R92], R24 ;  /* 0x000000185c007844 */ /* 0x000fe20000000200 */
[----:B------:R-:W-:Y:S01]  /*3980*/  ULDC UR5, c[0x0][0x22c] ;  /* 0x00008b0000057ab9 */ /* 0x000fe20000000800 */
[----:B------:R-:W-:Y:S01]  /*3990*/  BAR.SYNC.DEFER_BLOCKING 0x0 ;  /* 0x0000000000007b1d */ /* 0x000fe20000010000 */
[----:B------:R-:W-:-:S05]  /*39a0*/  ISETP.LT.AND P3, PT, R2, UR4, !P0 ;  /* 0x0000000402007c0c */ /* 0x000fca000c761270 */
[----:B------:R-:W-:Y:S02]  /*39b0*/  ULDC UR4, c[0x0][0x244] ;  /* 0x0000910000047ab9 */ /* 0x000fe40000000800 */
[----:B------:R-:W-:Y:S01]  /*39c0*/  IMAD R3, R21, UR4, RZ ;  /* 0x0000000415037c24 */ /* 0x000fe2000f8e02ff */
[----:B------:R-:W-:Y:S02]  /*39d0*/  ULDC UR4, c[0x0][0x248] ;  /* 0x0000920000047ab9 */ /* 0x000fe40000000800 */
[----:B------:R-:W-:Y:S02]  /*39e0*/  IMAD R21, R22, UR4, RZ ;  /* 0x0000000416157c24 */ /* 0x000fe4000f8e02ff */
[----:B------:R-:W-:Y:S01]  /*39f0*/  LEA R2, P6, R3, UR6, 0x1 ;  /* 0x0000000603027c11 */ /* 0x000fe2000f8c08ff */
[----:B------:R-:W-:Y:S01]  /*3a00*/  ULDC UR6, c[0x0][0x248] ;  /* 0x0000920000067ab9 */ /* 0x000fe20000000800 */
[----:B------:R-:W-:Y:S02]  /*3a10*/  VIADD R23, R21, UR4 ;  /* 0x0000000415177c36 */ /* 0x000fe40008000000 */
[----:B------:R-:W-:Y:S01]  /*3a20*/  LEA.HI.X.SX32 R3, R3, UR7, 0x1, P6 ;  /* 0x0000000703037c11 */ /* 0x000fe2000b0f0eff */
[----:B------:R-:W-:Y:S01]  /*3a30*/  ULDC UR7, c[0x0][0x22c] ;  /* 0x00008b0000077ab9 */ /* 0x000fe20000000800 */
[----:B------:R-:W-:-:S04]  /*3a40*/  LEA R20, P6, R21, R2, 0x1 ;  /* 0x0000000215147211 */ /* 0x000fc800078c08ff */
[----:B------:R-:W-:Y:S01]  /*3a50*/  LEA.HI.X.SX32 R21, R21, R3, 0x1, P6 ;  /* 0x0000000315157211 */ /* 0x000fe200030f0eff */
[----:B------:R-:W0:Y:S01]  /*3a60*/  LDS.128 R88, [R0] ;  /* 0x0000000000587984 */ /* 0x000e220000000c00 */
[----:B------:R-:W-:Y:S06]  /*3a70*/  BAR.SYNC.DEFER_BLOCKING 0x0 ;  /* 0x0000000000007b1d */ /* 0x000fec0000010000 */
[----:B------:R-:W-:Y:S02]  /*3a80*/  STSM.16.M88.4 [R92], R28 ;  /* 0x0000001c5c007844 */ /* 0x000fe40000000200 */
[----:B------:R-:W-:Y:S06]  /*3a90*/  BAR.SYNC.DEFER_BLOCKING 0x0 ;  /* 0x0000000000007b1d */ /* 0x000fec0000010000 */
[----:B------:R-:W1:Y:S02]  /*3aa0*/  LDS.128 R60, [R0] ;  /* 0x00000000003c7984 */ /* 0x000e640000000c00 */
[----:B------:R-:W-:Y:S06]  /*3ab0*/  BAR.SYNC.DEFER_BLOCKING 0x0 ;  /* 0x0000000000007b1d */ /* 0x000fec0000010000 */
[----:B------:R-:W-:Y:S02]  /*3ac0*/  STSM.16.M88.4 [R92], R32 ;  /* 0x000000205c007844 */ /* 0x000fe40000000200 */
[----:B------:R-:W-:Y:S06]  /*3ad0*/  BAR.SYNC.DEFER_BLOCKING 0x0 ;  /* 0x0000000000007b1d */ /* 0x000fec0000010000 */
[----:B------:R-:W2:Y:S02]  /*3ae0*/  LDS.128 R56, [R0] ;  /* 0x0000000000387984 */ /* 0x000ea40000000c00 */
[----:B------:R-:W-:Y:S06]  /*3af0*/  BAR.SYNC.DEFER_BLOCKING 0x0 ;  /* 0x0000000000007b1d */ /* 0x000fec0000010000 */
[----:B------:R-:W-:Y:S02]  /*3b00*/  STSM.16.M88.4 [R92], R36 ;  /* 0x000000245c007844 */ /* 0x000fe40000000200 */
[----:B------:R-:W-:Y:S06]  /*3b10*/  BAR.SYNC.DEFER_BLOCKING 0x0 ;  /* 0x0000000000007b1d */ /* 0x000fec0000010000 */
[----:B------:R-:W3:Y:S02]  /*3b20*/  LDS.128 R52, [R0] ;  /* 0x0000000000347984 */ /* 0x000ee40000000c00 */
[----:B------:R-:W-:Y:S06]  /*3b30*/  BAR.SYNC.DEFER_BLOCKING 0x0 ;  /* 0x0000000000007b1d */ /* 0x000fec0000010000 */
[----:B------:R-:W-:Y:S02]  /*3b40*/  STSM.16.M88.4 [R92], R40 ;  /* 0x000000285c007844 */ /* 0x000fe40000000200 */
[----:B------:R-:W-:Y:S06]  /*3b50*/  BAR.SYNC.DEFER_BLOCKING 0x0 ;  /* 0x0000000000007b1d */ /* 0x000fec0000010000 */
[----:B------:R-:W4:Y:S02]  /*3b60*/  LDS.128 R16, [R0] ;  /* 0x0000000000107984 */ /* 0x000f240000000c00 */
[----:B------:R-:W-:Y:S06]  /*3b70*/  BAR.SYNC.DEFER_BLOCKING 0x0 ;  /* 0x0000000000007b1d */ /* 0x000fec0000010000 */
[----:B------:R-:W-:Y:S02]  /*3b80*/  STSM.16.M88.4 [R92], R44 ;  /* 0x0000002c5c007844 */ /* 0x000fe40000000200 */
[----:B------:R-:W-:Y:S06]  /*3b90*/  BAR.SYNC.DEFER_BLOCKING 0x0 ;  /* 0x0000000000007b1d */ /* 0x000fec0000010000 */
[----:B------:R-:W5:Y:S02]  /*3ba0*/  LDS.128 R12, [R0] ;  /* 0x00000000000c7984 */ /* 0x000f640000000c00 */
        /* <DEDUP_REMOVED lines=17> */
[----:B------:R0:W-:Y:S02]  /*3cc0*/  STSM.16.M88.4 [R92], R64 ;  /* 0x000000405c007844 */ /* 0x0001e40000000200 */
[----:B------:R-:W-:Y:S01]  /*3cd0*/  BAR.SYNC.DEFER_BLOCKING 0x0 ;  /* 0x0000000000007b1d */ /* 0x000fe20000010000 */
[----:B0-----:R-:W-:Y:S01]  /*3ce0*/  VIADD R65, R22, 0x5 ;  /* 0x0000000516417836 */ /* 0x001fe20000000000 */
[----:B------:R-:W-:-:S04]  /*3cf0*/  LEA R64, P6, R23, R2, 0x1 ;  /* 0x0000000217407211 */ /* 0x000fc800078c08ff */
[----:B------:R-:W0:Y:S02]  /*3d00*/  LDS.128 R32, [R0] ;  /* 0x0000000000207984 */ /* 0x000e240000000c00 */
[----:B------:R-:W-:Y:S06]  /*3d10*/  BAR.SYNC.DEFER_BLOCKING 0x0 ;  /* 0x0000000000007b1d */ /* 0x000fec0000010000 */
[----:B------:R1:W-:Y:S02]  /*3d20*/  STSM.16.M88.4 [R92], R68 ;  /* 0x000000445c007844 */ /* 0x0003e40000000200 */
[----:B------:R-:W-:Y:S01]  /*3d30*/  BAR.SYNC.DEFER_BLOCKING 0x0 ;  /* 0x0000000000007b1d */ /* 0x000fe20000010000 */
[----:B-1----:R-:W-:Y:S01]  /*3d40*/  VIADD R68, R23, UR4 ;  /* 0x0000000417447c36 */ /* 0x002fe20008000000 */
[----:B------:R-:W-:-:S04]  /*3d50*/  PRMT R69, R88, 0x7632, R69 ;  /* 0x0000763258457816 */ /* 0x000fc80000000045 */
[----:B------:R-:W1:Y:S02]  /*3d60*/  LDS.128 R36, [R0] ;  /* 0x0000000000247984 */ /* 0x000e640000000c00 */
[----:B------:R-:W-:Y:S06]  /*3d70*/  BAR.SYNC.DEFER_BLOCKING 0x0 ;  /* 0x0000000000007b1d */ /* 0x000fec0000010000 */
[----:B------:R-:W-:Y:S02]  /*3d80*/  STSM.16.M88.4 [R92], R72 ;  /* 0x000000485c007844 */ /* 0x000fe40000000200 */
[----:B------:R-:W-:Y:S06]  /*3d90*/  BAR.SYNC.DEFER_BLOCKING 0x0 ;  /* 0x0000000000007b1d */ /* 0x000fec0000010000 */
        /* <DEDUP_REMOVED lines=12> */
[----:B------:R2:W-:Y:S01]  /*3e60*/  @P5 STG.E.U16 desc[UR14][R20.64], R88 ;  /* 0x0000005814005986 */ /* 0x0005e2000c10150e */
[----:B------:R-:W-:Y:S01]  /*3e70*/  ISETP.LT.AND P5, PT, R65, UR5, !P0 ;  /* 0x0000000541007c0c */ /* 0x000fe2000c7a1270 */
[----:B------:R-:W-:Y:S01]  /*3e80*/  ULDC UR5, c[0x0][0x22c] ;  /* 0x00008b0000057ab9 */ /* 0x000fe20000000800 */
[----:B------:R-:W-:Y:S01]  /*3e90*/  LEA.HI.X.SX32 R65, R23, R3, 0x1, P6 ;  /* 0x0000000317417211 */ /* 0x000fe200030f0eff */
[----:B------:R-:W-:Y:S01]  /*3ea0*/  VIADD R23, R22, 0x6 ;  /* 0x0000000616177836 */ /* 0x000fe20000000000 */
[----:B------:R-:W-:-:S03]  /*3eb0*/  LEA R66, P6, R68, R2, 0x1 ;  /* 0x0000000244427211 */ /* 0x000fc600078c08ff */
[----:B------:R3:W-:Y:S01]  /*3ec0*/  @P4 STG.E.U16 desc[UR14][R64.64], R69 ;  /* 0x0000004540004986 */ /* 0x0007e2000c10150e */
[CC--:B------:R-:W-:Y:S01]  /*3ed0*/  LEA.HI.X.SX32 R67, R68.reuse, R3.reuse, 0x1, P6 ;  /* 0x0000000344437211 */ /* 0x0c0fe200030f0eff */
[----:B------:R-:W-:Y:S01]  /*3ee0*/  VIADD R68, R68, UR4 ;  /* 0x0000000444447c36 */ /* 0x000fe20008000000 */
[----:B------:R-:W-:Y:S01]  /*3ef0*/  ISETP.LT.AND P4, PT, R23, UR5, !P0 ;  /* 0x0000000517007c0c */ /* 0x000fe2000c781270 */
[----:B--2---:R-:W-:Y:S01]  /*3f00*/  VIADD R21, R22, 0x7 ;  /* 0x0000000716157836 */ /* 0x004fe20000000000 */
[----:B------:R-:W-:Y:S01]  /*3f10*/  ULDC UR5, c[0x0][0x22c] ;  /* 0x00008b0000057ab9 */ /* 0x000fe20000000800 */
[C---:B------:R-:W-:Y:S01]  /*3f20*/  VIADD R23, R68.reuse, UR4 ;  /* 0x0000000444177c36 */ /* 0x040fe20008000000 */
[CC--:B------:R-:W-:Y:S01]  /*3f30*/  LEA R20, P6, R68.reuse, R2.reuse, 0x1 ;  /* 0x0000000244147211 */ /* 0x0c0fe200078c08ff */
[----:B------:R2:W-:Y:S01]  /*3f40*/  @P2 STG.E.U16 desc[UR14][R66.64], R89 ;  /* 0x0000005942002986 */ /* 0x0005e2000c10150e */
[----:B------:R-:W-:Y:S01]  /*3f50*/  ISETP.LT.AND P2, PT, R21, UR5, !P0 ;  /* 0x0000000515007c0c */ /* 0x000fe2000c741270 */
[----:B------:R-:W-:Y:S01]  /*3f60*/  ULDC UR5, c[0x0][0x22c] ;  /* 0x00008b0000057ab9 */ /* 0x000fe20000000800 */
[----:B------:R-:W-:Y:S01]  /*3f70*/  LEA.HI.X.SX32 R21, R68, R3, 0x1, P6 ;  /* 0x0000000344157211 */ /* 0x000fe200030f0eff */
[C---:B------:R-:W-:Y:S01]  /*3f80*/  VIADD R68, R23.reuse, UR4 ;  /* 0x0000000417447c36 */ /* 0x040fe20008000000 */
[----:B---3--:R-:W-:Y:S01]  /*3f90*/  LEA R64, P6, R23, R2, 0x1 ;  /* 0x0000000217407211 */ /* 0x008fe200078c08ff */
[----:B------:R-:W-:-:S03]  /*3fa0*/  VIADD R69, R22, 0x8 ;  /* 0x0000000816457836 */ /* 0x000fc60000000000 */
[----:B------:R-:W-:Y:S01]  /*3fb0*/  LEA.HI.X.SX32 R65, R23, R3, 0x1, P6 ;  /* 0x0000000317417211 */ /* 0x000fe200030f0eff */
[----:B------:R-:W-:Y:S01]  /*3fc0*/  VIADD R23, R22, 0x9 ;  /* 0x0000000916177836 */ /* 0x000fe20000000000 */
[----:B--2---:R-:W-:Y:S02]  /*3fd0*/  PRMT R67, R89, 0x7632, R67 ;  /* 0x0000763259437816 */ /* 0x004fe40000000043 */
[----:B------:R-:W-:-:S03]  /*3fe0*/  LEA R66, P6, R68, R2, 0x1 ;  /* 0x0000000244427211 */ /* 0x000fc600078c08ff */
[----:B------:R2:W-:Y:S01]  /*3ff0*/  @P1 STG.E.U16 desc[UR14][R20.64], R67 ;  /* 0x0000004314001986 */ /* 0x0005e2000c10150e */
[----:B------:R-:W-:Y:S01]  /*4000*/  ISETP.LT.AND P1, PT, R69, UR5, !P0 ;  /* 0x0000000545007c0c */ /* 0x000fe2000c721270 */
[----:B------:R-:W-:Y:S01]  /*4010*/  ULDC UR5, c[0x0][0x22c] ;  /* 0x00008b0000057ab9 */ /* 0x000fe20000000800 */
[----:B------:R-:W-:Y:S01]  /*4020*/  VIADD R69, R22, 0xa ;  /* 0x0000000a16457836 */ /* 0x000fe20000000000 */
[----:B------:R3:W-:Y:S01]  /*4030*/  @P3 STG.E.U16 desc[UR14][R64.64], R90 ;  /* 0x0000005a40003986 */ /* 0x0007e2000c10150e */
[----:B------:R-:W-:Y:S01]  /*4040*/  ISETP.LT.AND P3, PT, R23, UR5, !P0 ;  /* 0x0000000517007c0c */ /* 0x000fe2000c761270 */
[----:B------:R-:W-:Y:S01]  /*4050*/  ULDC UR5, c[0x0][0x22c] ;  /* 0x00008b0000057ab9 */ /* 0x000fe20000000800 */
[C---:B--2---:R-:W-:Y:S01]  /*4060*/  LEA.HI.X.SX32 R67, R68.reuse, R3, 0x1, P6 ;  /* 0x0000000344437211 */ /* 0x044fe200030f0eff */
[----:B------:R-:W-:Y:S01]  /*4070*/  VIADD R68, R68, UR4 ;  /* 0x0000000444447c36 */ /* 0x000fe20008000000 */
[----:B------:R-:W-:Y:S01]  /*4080*/  PRMT R21, R90, 0x7632, R21 ;  /* 0x000076325a157816 */ /* 0x000fe20000000015 */
[----:B---3--:R-:W-:-:S02]  /*4090*/  VIADD R65, R22, 0xb ;  /* 0x0000000b16417836 */ /* 0x008fc40000000000 */
[C---:B------:R-:W-:Y:S02]  /*40a0*/  VIADD R23, R68.reuse, UR4 ;  /* 0x0000000444177c36 */ /* 0x040fe40008000000 */
[----:B------:R2:W-:Y:S01]  /*40b0*/  @P5 STG.E.U16 desc[UR14][R66.64], R21 ;  /* 0x0000001542005986 */ /* 0x0005e2000c10150e */
[CC--:B------:R-:W-:Y:S02]  /*40c0*/  LEA R20, P5, R68.reuse, R2.reuse, 0x1 ;  /* 0x0000000244147211 */ /* 0x0c0fe400078a08ff */
[CC--:B------:R-:W-:Y:S02]  /*40d0*/  LEA R64, P6, R23.reuse, R2.reuse, 0x1 ;  /* 0x0000000217407211 */ /* 0x0c0fe400078c08ff */
[-C--:B--2---:R-:W-:Y:S01]  /*40e0*/  LEA.HI.X.SX32 R21, R68, R3.reuse, 0x1, P5 ;  /* 0x0000000344157211 */ /* 0x084fe200028f0eff */
[----:B------:R-:W-:Y:S01]  /*40f0*/  VIADD R67, R23, UR4 ;  /* 0x0000000417437c36 */ /* 0x000fe20008000000 */
[----:B------:R-:W-:Y:S01]  /*4100*/  ISETP.LT.AND P5, PT, R69, UR5, !P0 ;  /* 0x0000000545007c0c */ /* 0x000fe2000c7a1270 */
[----:B------:R-:W-:Y:S01]  /*4110*/  ULDC UR5, c[0x0][0x22c] ;  /* 0x00008b0000057ab9 */ /* 0x000fe20000000800 */
[----:B------:R-:W-:Y:S01]  /*4120*/  PRMT R69, R91, 0x7632, R69 ;  /* 0x000076325b457816 */ /* 0x000fe20000000045 */
[----:B------:R2:W-:Y:S01]  /*4130*/  @P4 STG.E.U16 desc[UR14][R20.64], R91 ;  /* 0x0000005b14004986 */ /* 0x0005e2000c10150e */
[----:B------:R-:W-:Y:S01]  /*4140*/  ISETP.LT.AND P4, PT, R65, UR5, !P0 ;  /* 0x0000000541007c0c */ /* 0x000fe2000c781270 */
[----:B------:R-:W-:Y:S01]  /*4150*/  ULDC UR5, c[0x0][0x22c] ;  /* 0x00008b0000057ab9 */ /* 0x000fe20000000800 */
[----:B------:R-:W-:Y:S01]  /*4160*/  LEA.HI.X.SX32 R65, R23, R3, 0x1, P6 ;  /* 0x0000000317417211 */ /* 0x000fe200030f0eff */
[----:B------:R-:W-:Y:S01]  /*4170*/  VIADD R23, R22, 0xc ;  /* 0x0000000c16177836 */ /* 0x000fe20000000000 */
[----:B------:R-:W-:-:S03]  /*4180*/  LEA R66, P6, R67, R2, 0x1 ;  /* 0x0000000243427211 */ /* 0x000fc600078c08ff */
[----:B------:R3:W-:Y:S01]  /*4190*/  @P2 STG.E.U16 desc[UR14][R64.64], R69 ;  /* 0x0000004540002986 */ /* 0x0007e2000c10150e */
[----:B------:R-:W-:Y:S01]  /*41a0*/  ISETP.LT.AND P2, PT, R23, UR5, !P0 ;  /* 0x0000000517007c0c */ /* 0x000fe2000c741270 */
[C---:B------:R-:W-:Y:S01]  /*41b0*/  VIADD R23, R67.reuse, UR4 ;  /* 0x0000000443177c36 */ /* 0x040fe20008000000 */
[-C--:B------:R-:W-:Y:S01]  /*41c0*/  LEA.HI.X.SX32 R67, R67, R3.reuse, 0x1, P6 ;  /* 0x0000000343437211 */ /* 0x080fe200030f0eff */
[C---:B--2---:R-:W-:Y:S01]  /*41d0*/  VIADD R21, R22.reuse, 0xd ;  /* 0x0000000d16157836 */ /* 0x044fe20000000000 */
[----:B------:R-:W-:Y:S01]  /*41e0*/  ULDC UR5, c[0x0][0x22c] ;  /* 0x00008b0000057ab9 */ /* 0x000fe20000000800 */
[C---:B------:R-:W-:Y:S01]  /*41f0*/  VIADD R68, R23.reuse, UR4 ;  /* 0x0000000417447c36 */ /* 0x040fe20008000000 */
[-C--:B------:R-:W-:Y:S01]  /*4200*/  LEA R20, P6, R23, R2.reuse, 0x1 ;  /* 0x0000000217147211 */ /* 0x080fe200078c08ff */
[----:B------:R2:W-:Y:S01]  /*4210*/  @P1 STG.E.U16 desc[UR14][R66.64], R60 ;  /* 0x0000003c42001986 */ /* 0x0005e2000c10150e */
[----:B------:R-:W-:Y:S01]  /*4220*/  ISETP.LT.AND P1, PT, R21, UR5, !P0 ;  /* 0x0000000515007c0c */ /* 0x000fe2000c721270 */
[----:B------:R-:W-:Y:S01]  /*4230*/  ULDC UR5, c[0x0][0x22c] ;  /* 0x00008b0000057ab9 */ /* 0x000fe20000000800 */
[----:B------:R-:W-:Y:S01]  /*4240*/  LEA.HI.X.SX32 R21, R23, R3, 0x1, P6 ;  /* 0x0000000317157211 */ /* 0x000fe200030f0eff */
[----:B------:R-:W-:Y:S01]  /*4250*/  VIADD R23, R22, 0xe ;  /* 0x0000000e16177836 */ /* 0x000fe20000000000 */
[----:B---3--:R-:W-:-:S02]  /*4260*/  LEA R64, P6, R68, R2, 0x1 ;  /* 0x0000000244407211 */ /* 0x008fc400078c08ff */
[----:B------:R-:W-:Y:S02]  /*4270*/  PRMT R69, R61, 0x7632, R69 ;  /* 0x000076323d457816 */ /* 0x000fe40000000045 */
[C---:B------:R-:W-:Y:S01]  /*4280*/  LEA.HI.X.SX32 R65, R68.reuse, R3, 0x1, P6 ;  /* 0x0000000344417211 */ /* 0x040fe200030f0eff */
[----:B------:R-:W-:Y:S01]  /*4290*/  VIADD R68, R68, UR4 ;  /* 0x0000000444447c36 */ /* 0x000fe20008000000 */
[----:B--2---:R-:W-:Y:S01]  /*42a0*/  PRMT R67, R60, 0x7632, R67 ;  /* 0x000076323c437816 */ /* 0x004fe20000000043 */
[----:B------:R-:W-:-:S03]  /*42b0*/  VIADD R60, R22, 0xf ;  /* 0x0000000f163c7836 */ /* 0x000fc60000000000 */
[CC--:B------:R-:W-:Y:S01]  /*42c0*/  LEA R66, P6, R68.reuse, R2.reuse, 0x1 ;  /* 0x0000000244427211 */ /* 0x0c0fe200078c08ff */
[----:B------:R2:W-:Y:S01]  /*42d0*/  @P3 STG.E.U16 desc[UR14][R20.64], R67 ;  /* 0x0000004314003986 */ /* 0x0005e2000c10150e */
[----:B------:R-:W-:Y:S01]  /*42e0*/  ISETP.LT.AND P3, PT, R23, UR5, !P0 ;  /* 0x0000000517007c0c */ /* 0x000fe2000c761270 */
[----:B------:R-:W-:Y:S01]  /*42f0*/  VIADD R23, R68, UR4 ;  /* 0x0000000444177c36 */ /* 0x000fe20008000000 */
[----:B------:R-:W-:Y:S01]  /*4300*/  ULDC UR5, c[0x0][0x22c] ;  /* 0x00008b0000057ab9 */ /* 0x000fe20000000800 */
[----:B------:R3:W-:Y:S01]  /*4310*/  @P5 STG.E.U16 desc[UR14][R64.64], R61 ;  /* 0x0000003d40005986 */ /* 0x0007e2000c10150e */
[----:B------:R-:W-:Y:S01]  /*4320*/  ISETP.LT.AND P5, PT, R60, UR5, !P0 ;  /* 0x000000053c007c0c */ /* 0x000fe2000c7a1270 */
[----:B------:R-:W-:Y:S01]  /*4330*/  VIADD R60, R22, 0x10 ;  /* 0x00000010163c7836 */ /* 0x000fe20000000000 */
[----:B------:R-:W-:Y:S01]  /*4340*/  ULDC UR5, c[0x0][0x22c] ;  /* 0x00008b0000057ab9 */ /* 0x000fe20000000800 */
[----:B--2---:R-:W-:Y:S02]  /*4350*/  LEA.HI.X.SX32 R67, R68, R3, 0x1, P6 ;  /* 0x0000000344437211 */ /* 0x004fe400030f0eff */
[C---:B------:R-:W-:Y:S01]  /*4360*/  LEA R20, P6, R23.reuse, R2, 0x1 ;  /* 0x0000000217147211 */ /* 0x040fe200078c08ff */
[----:B---3--:R-:W-:-:S02]  /*4370*/  VIADD R64, R23, UR4 ;  /* 0x0000000417407c36 */ /* 0x008fc40008000000 */
[----:B------:R2:W-:Y:S01]  /*4380*/  @P4 STG.E.U16 desc[UR14][R66.64], R69 ;  /* 0x0000004542004986 */ /* 0x0005e2000c10150e */
[-C--:B------:R-:W-:Y:S01]  /*4390*/  LEA.HI.X.SX32 R21, R23, R3.reuse, 0x1, P6 ;  /* 0x0000000317157211 */ /* 0x080fe200030f0eff */
[----:B------:R-:W-:Y:S01]  /*43a0*/  VIADD R65, R22, 0x11 ;  /* 0x0000001116417836 */ /* 0x000fe20000000000 */
[----:B------:R-:W-:Y:S01]  /*43b0*/  ISETP.LT.AND P4, PT, R60, UR5, !P0 ;  /* 0x000000053c007c0c */ /* 0x000fe2000c781270 */
[C---:B------:R-:W-:Y:S01]  /*43c0*/  VIADD R23, R64.reuse, UR4 ;  /* 0x0000000440177c36 */ /* 0x040fe20008000000 */
[C---:B------:R-:W-:Y:S01]  /*43d0*/  LEA R60, P6, R64.reuse, R2, 0x1 ;  /* 0x00000002403c7211 */ /* 0x040fe200078c08ff */
[----:B------:R3:W-:Y:S01]  /*43e0*/  @P2 STG.E.U16 desc[UR14][R20.64], R62 ;  /* 0x0000003e14002986 */ /* 0x0007e2000c10150e */
[----:B------:R-:W-:Y:S02]  /*43f0*/  ULDC UR5, c[0x0][0x22c] ;  /* 0x00008b0000057ab9 */ /* 0x000fe40000000800 */
[----:B------:R-:W-:Y:S02]  /*4400*/  LEA.HI.X.SX32 R61, R64, R3, 0x1, P6 ;  /* 0x00000003403d7211 */ /* 0x000fe400030f0eff */
[----:B------:R-:W-:Y:S01]  /*4410*/  ISETP.LT.AND P2, PT, R65, UR5, !P0 ;  /* 0x0000000541007c0c */ /* 0x000fe2000c741270 */
[----:B--2---:R-:W-:Y:S01]  /*4420*/  VIADD R66, R22, 0x12 ;  /* 0x0000001216427836 */ /* 0x004fe20000000000 */
[----:B------:R-:W-:Y:S01]  /*4430*/  PRMT R67, R62, 0x7632, R67 ;  /* 0x000076323e437816 */ /* 0x000fe20000000043 */
[----:B------:R-:W-:-:S04]  /*4440*/  ULDC UR5, c[0x0][0x22c] ;  /* 0x00008b0000057ab9 */ /* 0x000fc80000000800 */
[----:B------:R2:W-:Y:S01]  /*4450*/  @P1 STG.E.U16 desc[UR14][R60.64], R67 ;  /* 0x000000433c001986 */ /* 0x0005e2000c10150e */
[C---:B------:R-:W-:Y:S01]  /*4460*/  LEA R64, P1, R23.reuse, R2, 0x1 ;  /* 0x0000000217407211 */ /* 0x040fe200078208ff */
[----:B---3--:R-:W-:-:S03]  /*4470*/  VIADD R21, R23, UR4 ;  /* 0x0000000417157c36 */ /* 0x008fc60008000000 */
[-C--:B------:R-:W-:Y:S01]  /*4480*/  LEA.HI.X.SX32 R65, R23, R3.reuse, 0x1, P1 ;  /* 0x0000000317417211 */ /* 0x080fe200008f0eff */
[----:B------:R-:W-:Y:S01]  /*4490*/  VIADD R23, R22, 0x13 ;  /* 0x0000001316177836 */ /* 0x000fe20000000000 */
[----:B------:R-:W-:Y:S01]  /*44a0*/  ISETP.LT.AND P1, PT, R66, UR5, !P0 ;  /* 0x0000000542007c0c */ /* 0x000fe2000c721270 */
[----:B------:R-:W-:Y:S01]  /*44b0*/  ULDC UR5, c[0x0][0x22c] ;  /* 0x00008b0000057ab9 */ /* 0x000fe20000000800 */
[-C--:B------:R-:W-:Y:S01]  /*44c0*/  LEA R20, P6, R21, R2.reuse, 0x1 ;  /* 0x0000000215147211 */ /* 0x080fe200078c08ff */
[----:B------:R3:W-:Y:S01]  /*44d0*/  @P3 STG.E.U16 desc[UR14][R64.64], R63 ;  /* 0x0000003f40003986 */ /* 0x0007e2000c10150e */
[----:B------:R-:W-:Y:S01]  /*44e0*/  ISETP.LT.AND P3, PT, R23, UR5, !P0 ;  /* 0x0000000517007c0c */ /* 0x000fe2000c761270 */
[C---:B------:R-:W-:Y:S01]  /*44f0*/  VIADD R23, R21.reuse, UR4 ;  /* 0x0000000415177c36 */ /* 0x040fe20008000000 */
[----:B------:R-:W-:Y:S01]  /*4500*/  LEA.HI.X.SX32 R21, R21, R3, 0x1, P6 ;  /* 0x0000000315157211 */ /* 0x000fe200030f0eff */
[----:B--2---:R-:W-:Y:S01]  /*4510*/  VIADD R61, R22, 0x14 ;  /* 0x00000014163d7836 */ /* 0x004fe20000000000 */
[----:B------:R-:W-:Y:S01]  /*4520*/  ULDC UR5, c[0x0][0x22c] ;  /* 0x00008b0000057ab9 */ /* 0x000fe20000000800 */
[C---:B------:R-:W-:Y:S01]  /*4530*/  VIADD R66, R23.reuse, UR4 ;  /* 0x0000000417427c36 */ /* 0x040fe20008000000 */
[----:B------:R-:W-:-:S02]  /*4540*/  LEA R60, P6, R23, R2, 0x1 ;  /* 0x00000002173c7211 */ /* 0x000fc400078c08ff */
[----:B---3--:R-:W-:Y:S01]  /*4550*/  PRMT R65, R63, 0x7632, R65 ;  /* 0x000076323f417816 */ /* 0x008fe20000000041 */
[C---:B------:R-:W-:Y:S02]  /*4560*/  VIADD R63, R22.reuse, 0x15 ;  /* 0x00000015163f7836 */ /* 0x040fe40000000000 */
[----:B------:R-:W-:Y:S02]  /*4570*/  VIADD R64, R22, 0x16 ;  /* 0x0000001616407836 */ /* 0x000fe40000000000 */
[----:B------:R2:W-:Y:S01]  /*4580*/  @P5 STG.E.U16 desc[UR14][R20.64], R65 ;  /* 0x0000004114005986 */ /* 0x0005e2000c10150e */
[----:B------:R-:W-:Y:S01]  /*4590*/  ISETP.LT.AND P5, PT, R61, UR5, !P0 ;  /* 0x000000053d007c0c */ /* 0x000fe2000c7a1270 */
[----:B------:R-:W-:Y:S01]  /*45a0*/  ULDC UR5, c[0x0][0x22c] ;  /* 0x00008b0000057ab9 */ /* 0x000fe20000000800 */
[----:B------:R-:W-:Y:S01]  /*45b0*/  LEA.HI.X.SX32 R61, R23, R3, 0x1, P6 ;  /* 0x00000003173d7211 */ /* 0x000fe200030f0eff */
[C---:B------:R-:W-:Y:S01]  /*45c0*/  VIADD R23, R66.reuse, UR4 ;  /* 0x0000000442177c36 */ /* 0x040fe20008000000 */
[----:B------:R-:W-:-:S03]  /*45d0*/  LEA R62, P6, R66, R2, 0x1 ;  /* 0x00000002423e7211 */ /* 0x000fc600078c08ff */
[----:B------:R3:W-:Y:S01]  /*45e0*/  @P4 STG.E.U16 desc[UR14][R60.64], R56 ;  /* 0x000000383c004986 */ /* 0x0007e2000c10150e */
[----:B------:R-:W-:Y:S01]  /*45f0*/  ISETP.LT.AND P4, PT, R63, UR5, !P0 ;  /* 0x000000053f007c0c */ /* 0x000fe2000c781270 */
[----:B------:R-:W-:Y:S01]  /*4600*/  ULDC UR5, c[0x0][0x22c] ;  /* 0x00008b0000057ab9 */ /* 0x000fe20000000800 */
[-C--:B------:R-:W-:Y:S02]  /*4610*/  LEA.HI.X.SX32 R63, R66, R3.reuse, 0x1, P6 ;  /* 0x00000003423f7211 */ /* 0x080fe400030f0eff */
[C---:B--2---:R-:W-:Y:S02]  /*4620*/  LEA R20, P6, R23.reuse, R2, 0x1 ;  /* 0x0000000217147211 */ /* 0x044fe400078c08ff */
[----:B------:R-:W-:Y:S02]  /*4630*/  PRMT R65, R56, 0x7632, R65 ;  /* 0x0000763238417816 */ /* 0x000fe40000000041 */
[C---:B------:R-:W-:Y:S01]  /*4640*/  LEA.HI.X.SX32 R21, R23.reuse, R3, 0x1, P6 ;  /* 0x0000000317157211 */ /* 0x040fe200030f0eff */
[----:B------:R-:W-:-:S02]  /*4650*/  VIADD R23, R23, UR4 ;  /* 0x0000000417177c36 */ /* 0x000fc40008000000 */
[----:B---3--:R-:W-:Y:S01]  /*4660*/  VIADD R61, R22, 0x17 ;  /* 0x00000017163d7836 */ /* 0x008fe20000000000 */
[----:B------:R2:W-:Y:S01]  /*4670*/  @P2 STG.E.U16 desc[UR14][R62.64], R65 ;  /* 0x000000413e002986 */ /* 0x0005e2000c10150e */
[----:B------:R-:W-:Y:S01]  /*4680*/  ISETP.LT.AND P2, PT, R64, UR5, !P0 ;  /* 0x0000000540007c0c */ /* 0x000fe2000c741270 */
[C---:B------:R-:W-:Y:S01]  /*4690*/  VIADD R56, R23.reuse, UR4 ;  /* 0x0000000417387c36 */ /* 0x040fe20008000000 */
[-C--:B------:R-:W-:Y:S01]  /*46a0*/  LEA R60, P6, R23, R2.reuse, 0x1 ;  /* 0x00000002173c7211 */ /* 0x080fe200078c08ff */
[----:B------:R-:W-:Y:S01]  /*46b0*/  ULDC UR5, c[0x0][0x22c] ;  /* 0x00008b0000057ab9 */ /* 0x000fe20000000800 */
[----:B------:R3:W-:Y:S01]  /*46c0*/  @P1 STG.E.U16 desc[UR14][R20.64], R57 ;  /* 0x0000003914001986 */ /* 0x0007e2000c10150e */
[----:B------:R-:W-:Y:S01]  /*46d0*/  ISETP.LT.AND P1, PT, R61, UR5, !P0 ;  /* 0x000000053d007c0c */ /* 0x000fe2000c721270 */
[----:B------:R-:W-:Y:S01]  /*46e0*/  VIADD R64, R22, 0x18 ;  /* 0x0000001816407836 */ /* 0x000fe20000000000 */
[----:B------:R-:W-:Y:S01]  /*46f0*/  LEA.HI.X.SX32 R61, R23, R3, 0x1, P6 ;  /* 0x00000003173d7211 */ /* 0x000fe200030f0eff */
[C---:B------:R-:W-:Y:S01]  /*4700*/  VIADD R23, R56.reuse, UR4 ;  /* 0x0000000438177c36 */ /* 0x040fe20008000000 */
[----:B------:R-:W-:Y:S01]  /*4710*/  ULDC UR5, c[0x0][0x22c] ;  /* 0x00008b0000057ab9 */ /* 0x000fe20000000800 */
[----:B--2---:R-:W-:-:S04]  /*4720*/  LEA R62, P6, R56, R2, 0x1 ;  /* 0x00000002383e7211 */ /* 0x004fc800078c08ff */
[-C--:B------:R-:W-:Y:S01]  /*4730*/  LEA.HI.X.SX32 R63, R56, R3.reuse, 0x1, P6 ;  /* 0x00000003383f7211 */ /* 0x080fe200030f0eff */
[----:B------:R-:W-:Y:S01]  /*4740*/  VIADD R56, R22, 0x19 ;  /* 0x0000001916387836 */ /* 0x000fe20000000000 */
[----:B---3--:R-:W-:Y:S02]  /*4750*/  PRMT R21, R57, 0x7632, R21 ;  /* 0x0000763239157816 */ /* 0x008fe40000000015 */
[C---:B------:R-:W-:Y:S02]  /*4760*/  LEA R20, P6, R23.reuse, R2, 0x1 ;  /* 0x0000000217147211 */ /* 0x040fe400078c08ff */
[----:B------:R-:W-:Y:S01]  /*4770*/  PRMT R57, R58, 0x7632, R57 ;  /* 0x000076323a397816 */ /* 0x000fe20000000039 */
[----:B------:R2:W-:Y:S01]  /*4780*/  @P3 STG.E.U16 desc[UR14][R60.64], R21 ;  /* 0x000000153c003986 */ /* 0x0005e2000c10150e */
[----:B------:R-:W-:Y:S01]  /*4790*/  ISETP.LT.AND P3, PT, R64, UR5, !P0 ;  /* 0x0000000540007c0c */ /* 0x000fe2000c761270 */
[----:B------:R-:W-:Y:S02]  /*47a0*/  ULDC UR5, c[0x0][0x22c] ;  /* 0x00008b0000057ab9 */ /* 0x000fe40000000800 */
[----:B------:R3:W-:Y:S01]  /*47b0*/  @P5 STG.E.U16 desc[UR14][R62.64], R58 ;  /* 0x0000003a3e005986 */ /* 0x0007e2000c10150e */
[----:B------:R-:W-:Y:S01]  /*47c0*/  ISETP.LT.AND P5, PT, R56, UR5, !P0 ;  /* 0x0000000538007c0c */ /* 0x000fe2000c7a1270 */
[----:B------:R-:W-:Y:S01]  /*47d0*/  ULDC UR5, c[0x0][0x22c] ;  /* 0x00008b0000057ab9 */ /* 0x000fe20000000800 */
[C---:B--2---:R-:W-:Y:S01]  /*47e0*/  LEA.HI.X.SX32 R21, R23.reuse, R3, 0x1, P6 ;  /* 0x0000000317157211 */ /* 0x044fe200030f0eff */
[----:B------:R-:W-:-:S02]  /*47f0*/  VIADD R23, R23, UR4 ;  /* 0x0000000417177c36 */ /* 0x000fc40008000000 */
[----:B------:R-:W-:Y:S02]  /*4800*/  VIADD R60, R22, 0x1a ;  /* 0x0000001a163c7836 */ /* 0x000fe40000000000 */
[----:B------:R2:W-:Y:S01]  /*4810*/  @P4 STG.E.U16 desc[UR14][R20.64], R57 ;  /* 0x0000003914004986 */ /* 0x0005e2000c10150e */
[C---:B------:R-:W-:Y:S01]  /*4820*/  LEA R56, P4, R23.reuse, R2, 0x1 ;  /* 0x0000000217387211 */ /* 0x040fe200078808ff */
[----:B---3--:R-:W-:-:S03]  /*4830*/  VIADD R58, R23, UR4 ;  /* 0x00000004173a7c36 */ /* 0x008fc60008000000 */
[-C--:B--2---:R-:W-:Y:S01]  /*4840*/  LEA.HI.X.SX32 R57, R23, R3.reuse, 0x1, P4 ;  /* 0x0000000317397211 */ /* 0x084fe200020f0eff */
[----:B------:R-:W-:Y:S01]  /*4850*/  VIADD R23, R22, 0x1b ;  /* 0x0000001b16177836 */ /* 0x000fe20000000000 */
[----:B------:R-:W-:Y:S01]  /*4860*/  ISETP.LT.AND P4, PT, R60, UR5, !P0 ;  /* 0x000000053c007c0c */ /* 0x000fe2000c781270 */
[----:B------:R-:W-:Y:S01]  /*4870*/  ULDC UR5, c[0x0][0x22c] ;  /* 0x00008b0000057ab9 */ /* 0x000fe20000000800 */
[C---:B------:R-:W-:Y:S01]  /*4880*/  LEA R60, P6, R58.reuse, R2, 0x1 ;  /* 0x000000023a3c7211 */ /* 0x040fe200078c08ff */
[----:B------:R2:W-:Y:S01]  /*4890*/  @P2 STG.E.U16 desc[UR14][R56.64], R59 ;  /* 0x0000003b38002986 */ /* 0x0005e2000c10150e */
[----:B------:R-:W-:Y:S01]  /*48a0*/  VIADD R21, R58, UR4 ;  /* 0x000000043a157c36 */ /* 0x000fe20008000000 */
[----:B------:R-:W-:Y:S01]  /*48b0*/  ISETP.LT.AND P2, PT, R23, UR5, !P0 ;  /* 0x0000000517007c0c */ /* 0x000fe2000c741270 */
[----:B------:R-:W-:Y:S01]  /*48c0*/  VIADD R23, R22, 0x1c ;  /* 0x0000001c16177836 */ /* 0x000fe20000000000 */
[----:B------:R-:W-:Y:S01]  /*48d0*/  LEA.HI.X.SX32 R61, R58, R3, 0x1, P6 ;  /* 0x000000033a3d7211 */ /* 0x000fe200030f0eff */
[----:B------:R-:W-:Y:S01]  /*48e0*/  ULDC UR5, c[0x0][0x22c] ;  /* 0x00008b0000057ab9 */ /* 0x000fe20000000800 */
[----:B------:R-:W-:-:S02]  /*48f0*/  PRMT R58, R59, 0x7632, R58 ;  /* 0x000076323b3a7816 */ /* 0x000fc4000000003a */
        /* <DEDUP_REMOVED lines=16> */
[CC--:B------:R-:W-:Y:S01]  /*4a00*/  LEA.HI.X.SX32 R59, R62.reuse, R3.reuse, 0x1, P6 ;  /* 0x000000033e3b7211 */ /* 0x0c0fe200030f0eff */
[----:B------:R-:W-:Y:S02]  /*4a10*/  VIADD R62, R62, UR4 ;  /* 0x000000043e3e7c36 */ /* 0x000fe40008000000 */
[----:B--2---:R-:W-:Y:S01]  /*4a20*/  VIADD R21, R22, 0x1f ;  /* 0x0000001f16157836 */ /* 0x004fe20000000000 */
[----:B------:R2:W-:Y:S01]  /*4a30*/  @P5 STG.E.U16 desc[UR14][R56.64], R60 ;  /* 0x0000003c38005986 */ /* 0x0005e2000c10150e */
[----:B------:R-:W-:Y:S01]  /*4a40*/  ISETP.LT.AND P5, PT, R23, UR5, !P0 ;  /* 0x0000000517007c0c */ /* 0x000fe2000c7a1270 */
[----:B------:R-:W-:Y:S01]  /*4a50*/  ULDC UR5, c[0x0][0x22c] ;  /* 0x00008b0000057ab9 */ /* 0x000fe20000000800 */
[CC--:B------:R-:W-:Y:S01]  /*4a60*/  LEA R20, P6, R62.reuse, R2.reuse, 0x1 ;  /* 0x000000023e147211 */ /* 0x0c0fe200078c08ff */
[----:B------:R-:W-:Y:S01]  /*4a70*/  VIADD R23, R62, UR4 ;  /* 0x000000043e177c36 */ /* 0x000fe20008000000 */
[----:B------:R3:W-:Y:S01]  /*4a80*/  @P4 STG.E.U16 desc[UR14][R58.64], R53 ;  /* 0x000000353a004986 */ /* 0x0007e2000c10150e */
[----:B------:R-:W-:Y:S01]  /*4a90*/  ISETP.LT.AND P4, PT, R21, UR5, !P0 ;  /* 0x0000000515007c0c */ /* 0x000fe2000c781270 */
[----:B------:R-:W-:Y:S01]  /*4aa0*/  VIADD R52, R22, 0x20 ;  /* 0x0000002016347836 */ /* 0x000fe20000000000 */
[----:B------:R-:W-:Y:S01]  /*4ab0*/  LEA.HI.X.SX32 R21, R62, R3, 0x1, P6 ;  /* 0x000000033e157211 */ /* 0x000fe200030f0eff */
[----:B------:R-:W-:Y:S01]  /*4ac0*/  ULDC UR5, c[0x0][0x22c] ;  /* 0x00008b0000057ab9 */ /* 0x000fe20000000800 */
[----:B--2---:R-:W-:-:S04]  /*4ad0*/  LEA R56, P6, R23, R2, 0x1 ;  /* 0x0000000217387211 */ /* 0x004fc800078c08ff */
[C---:B------:R-:W-:Y:S01]  /*4ae0*/  LEA.HI.X.SX32 R57, R23.reuse, R3, 0x1, P6 ;  /* 0x0000000317397211 */ /* 0x040fe200030f0eff */
[----:B---3--:R-:W-:Y:S01]  /*4af0*/  VIADD R58, R23, UR4 ;  /* 0x00000004173a7c36 */ /* 0x008fe20008000000 */
[----:B------:R-:W-:Y:S01]  /*4b00*/  PRMT R59, R53, 0x7632, R59 ;  /* 0x00007632353b7816 */ /* 0x000fe2000000003b */
[----:B------:R-:W-:-:S04]  /*4b10*/  VIADD R23, R22, 0x21 ;  /* 0x0000002116177836 */ /* 0x000fc80000000000 */
[----:B------:R2:W-:Y:S01]  /*4b20*/  @P2 STG.E.U16 desc[UR14][R20.64], R59 ;  /* 0x0000003b14002986 */ /* 0x0005e2000c10150e */
[----:B------:R-:W-:Y:S01]  /*4b30*/  ISETP.LT.AND P2, PT, R52, UR5, !P0 ;  /* 0x0000000534007c0c */ /* 0x000fe2000c741270 */
[----:B------:R-:W-:Y:S01]  /*4b40*/  ULDC UR5, c[0x0][0x22c] ;  /* 0x00008b0000057ab9 */ /* 0x000fe20000000800 */
[C---:B------:R-:W-:Y:S01]  /*4b50*/  LEA R52, P6, R58.reuse, R2, 0x1 ;  /* 0x000000023a347211 */ /* 0x040fe200078c08ff */
[----:B------:R3:W-:Y:S01]  /*4b60*/  @P1 STG.E.U16 desc[UR14][R56.64], R54 ;  /* 0x0000003638001986 */ /* 0x0007e2000c10150e */
[----:B------:R-:W-:Y:S01]  /*4b70*/  ISETP.LT.AND P1, PT, R23, UR5, !P0 ;  /* 0x0000000517007c0c */ /* 0x000fe2000c721270 */
[----:B------:R-:W-:Y:S01]  /*4b80*/  ULDC UR5, c[0x0][0x22c] ;  /* 0x00008b0000057ab9 */ /* 0x000fe20000000800 */
[C---:B------:R-:W-:Y:S01]  /*4b90*/  LEA.HI.X.SX32 R53, R58.reuse, R3, 0x1, P6 ;  /* 0x000000033a357211 */ /* 0x040fe200030f0eff */
[----:B------:R-:W-:Y:S01]  /*4ba0*/  VIADD R58, R58, UR4 ;  /* 0x000000043a3a7c36 */ /* 0x000fe20008000000 */
[----:B--2---:R-:W-:Y:S01]  /*4bb0*/  PRMT R21, R54, 0x7632, R21 ;  /* 0x0000763236157816 */ /* 0x004fe20000000015 */
[----:B------:R-:W-:-:S02]  /*4bc0*/  VIADD R59, R22, 0x22 ;  /* 0x00000022163b7836 */ /* 0x000fc40000000000 */
[C---:B------:R-:W-:Y:S02]  /*4bd0*/  VIADD R23, R58.reuse, UR4 ;  /* 0x000000043a177c36 */ /* 0x040fe40008000000 */
[----:B------:R2:W-:Y:S01]  /*4be0*/  @P3 STG.E.U16 desc[UR14][R52.64], R21 ;  /* 0x0000001534003986 */ /* 0x0005e2000c10150e */
[-C--:B------:R-:W-:Y:S01]  /*4bf0*/  LEA R20, P3, R58, R2.reuse, 0x1 ;  /* 0x000000023a147211 */ /* 0x080fe200078608ff */
[----:B---3--:R-:W-:Y:S01]  /*4c00*/  VIADD R54, R22, 0x23 ;  /* 0x0000002316367836 */ /* 0x008fe20000000000 */
[----:B------:R-:W-:-:S04]  /*4c10*/  LEA R56, P6, R23, R2, 0x1 ;  /* 0x0000000217387211 */ /* 0x000fc800078c08ff */
[CC--:B------:R-:W-:Y:S02]  /*4c20*/  LEA.HI.X.SX32 R57, R23.reuse, R3.reuse, 0x1, P6 ;  /* 0x0000000317397211 */ /* 0x0c0fe400030f0eff */
[----:B--2---:R-:W-:Y:S01]  /*4c30*/  LEA.HI.X.SX32 R21, R58, R3, 0x1, P3 ;  /* 0x000000033a157211 */ /* 0x004fe200018f0eff */
[----:B------:R-:W-:Y:S01]  /*4c40*/  VIADD R53, R23, UR4 ;  /* 0x0000000417357c36 */ /* 0x000fe20008000000 */
[----:B------:R-:W-:Y:S01]  /*4c50*/  ISETP.LT.AND P3, PT, R59, UR5, !P0 ;  /* 0x000000053b007c0c */ /* 0x000fe2000c761270 */
[----:B------:R-:W-:Y:S01]  /*4c60*/  ULDC UR5, c[0x0][0x22c] ;  /* 0x00008b0000057ab9 */ /* 0x000fe20000000800 */
[----:B------:R-:W-:Y:S01]  /*4c70*/  VIADD R23, R22, 0x24 ;  /* 0x0000002416177836 */ /* 0x000fe20000000000 */
[----:B------:R2:W-:Y:S01]  /*4c80*/  @P5 STG.E.U16 desc[UR14][R20.64], R55 ;  /* 0x0000003714005986 */ /* 0x0005e2000c10150e */
[----:B------:R-:W-:Y:S01]  /*4c90*/  ISETP.LT.AND P5, PT, R54, UR5, !P0 ;  /* 0x0000000536007c0c */ /* 0x000fe2000c7a1270 */
        /* <DEDUP_REMOVED lines=11> */
[----:B----4-:R2:W-:Y:S01]  /*4d50*/  @P2 STG.E.U16 desc[UR14][R52.64], R16 ;  /* 0x0000001034002986 */ /* 0x0105e2000c10150e */
[----:B------:R-:W-:Y:S01]  /*4d60*/  ISETP.LT.AND P2, PT, R21, UR5, !P0 ;  /* 0x0000000515007c0c */ /* 0x000fe2000c741270 */
[----:B------:R-:W-:Y:S01]  /*4d70*/  ULDC UR5, c[0x0][0x22c] ;  /* 0x00008b0000057ab9 */ /* 0x000fe20000000800 */
[----:B------:R-:W-:Y:S01]  /*4d80*/  LEA.HI.X.SX32 R21, R23, R3, 0x1, P6 ;  /* 0x0000000317157211 */ /* 0x000fe200030f0eff */
[----:B------:R-:W-:Y:S01]  /*4d90*/  VIADD R23, R22, 0x26 ;  /* 0x0000002616177836 */ /* 0x000fe20000000000 */
[----:B---3--:R-:W-:Y:S01]  /*4da0*/  LEA R54, P6, R58, R2, 0x1 ;  /* 0x000000023a367211 */ /* 0x008fe200078c08ff */
[----:B------:R-:W-:-:S03]  /*4db0*/  VIADD R56, R22, 0x28 ;  /* 0x0000002816387836 */ /* 0x000fc60000000000 */
[C---:B------:R-:W-:Y:S01]  /*4dc0*/  LEA.HI.X.SX32 R55, R58.reuse, R3, 0x1, P6 ;  /* 0x000000033a377211 */ /* 0x040fe200030f0eff */
[----:B------:R-:W-:Y:S01]  /*4dd0*/  VIADD R58, R58, UR4 ;  /* 0x000000043a3a7c36 */ /* 0x000fe20008000000 */
[----:B--2---:R-:W-:-:S03]  /*4de0*/  PRMT R53, R16, 0x7632, R53 ;  /* 0x0000763210357816 */ /* 0x004fc60000000035 */
[C---:B------:R-:W-:Y:S01]  /*4df0*/  VIADD R16, R58.reuse, UR4 ;  /* 0x000000043a107c36 */ /* 0x040fe20008000000 */
[----:B------:R-:W-:Y:S01]  /*4e00*/  LEA R52, P6, R58, R2, 0x1 ;  /* 0x000000023a347211 */ /* 0x000fe200078c08ff */
[----:B------:R2:W-:Y:S01]  /*4e10*/  @P1 STG.E.U16 desc[UR14][R20.64], R53 ;  /* 0x0000003514001986 */ /* 0x0005e2000c10150e */
[----:B------:R-:W-:Y:S01]  /*4e20*/  ISETP.LT.AND P1, PT, R23, UR5, !P0 ;  /* 0x0000000517007c0c */ /* 0x000fe2000c721270 */
[----:B------:R-:W-:Y:S01]  /*4e30*/  VIADD R23, R22, 0x27 ;  /* 0x0000002716177836 */ /* 0x000fe20000000000 */
[----:B------:R-:W-:Y:S01]  /*4e40*/  ULDC UR5, c[0x0][0x22c] ;  /* 0x00008b0000057ab9 */ /* 0x000fe20000000800 */
[----:B------:R3:W-:Y:S03]  /*4e50*/  @P3 STG.E.U16 desc[UR14][R54.64], R17 ;  /* 0x0000001136003986 */ /* 0x0007e6000c10150e */
[----:B------:R-:W-:Y:S01]  /*4e60*/  ISETP.LT.AND P3, PT, R23, UR5, !P0 ;  /* 0x0000000517007c0c */ /* 0x000fe2000c761270 */
[----:B------:R-:W-:Y:S01]  /*4e70*/  VIADD R23, R16, UR4 ;  /* 0x0000000410177c36 */ /* 0x000fe20008000000 */
[----:B------:R-:W-:Y:S01]  /*4e80*/  ULDC UR5, c[0x0][0x22c] ;  /* 0x00008b0000057ab9 */ /* 0x000fe20000000800 */
[----:B--2---:R-:W-:-:S02]  /*4e90*/  LEA.HI.X.SX32 R53, R58, R3, 0x1, P6 ;  /* 0x000000033a357211 */ /* 0x004fc400030f0eff */
[-C--:B------:R-:W-:Y:S02]  /*4ea0*/  LEA R20, P6, R16, R2.reuse, 0x1 ;  /* 0x0000000210147211 */ /* 0x080fe400078c08ff */
[----:B---3--:R-:W-:Y:S01]  /*4eb0*/  PRMT R55, R17, 0x7632, R55 ;  /* 0x0000763211377816 */ /* 0x008fe20000000037 */
[----:B------:R-:W-:Y:S01]  /*4ec0*/  VIADD R54, R22, 0x29 ;  /* 0x0000002916367836 */ /* 0x000fe20000000000 */
[-C--:B------:R-:W-:Y:S02]  /*4ed0*/  LEA.HI.X.SX32 R21, R16, R3.reuse, 0x1, P6 ;  /* 0x0000000310157211 */ /* 0x080fe400030f0eff */
[C---:B------:R-:W-:Y:S01]  /*4ee0*/  LEA R16, P6, R23.reuse, R2, 0x1 ;  /* 0x0000000217107211 */ /* 0x040fe200078c08ff */
[----:B------:R2:W-:Y:S01]  /*4ef0*/  @P5 STG.E.U16 desc[UR14][R52.64], R55 ;  /* 0x0000003734005986 */ /* 0x0005e2000c10150e */
[----:B------:R-:W-:Y:S01]  /*4f00*/  ISETP.LT.AND P5, PT, R56, UR5, !P0 ;  /* 0x0000000538007c0c */ /* 0x000fe2000c7a1270 */
[----:B------:R-:W-:Y:S01]  /*4f10*/  ULDC UR5, c[0x0][0x22c] ;  /* 0x00008b0000057ab9 */ /* 0x000fe20000000800 */
[C---:B------:R-:W-:Y:S01]  /*4f20*/  LEA.HI.X.SX32 R17, R23.reuse, R3, 0x1, P6 ;  /* 0x0000000317117211 */ /* 0x040fe200030f0eff */
[----:B------:R-:W-:Y:S01]  /*4f30*/  VIADD R23, R23, UR4 ;  /* 0x0000000417177c36 */ /* 0x000fe20008000000 */
[----:B------:R3:W-:Y:S01]  /*4f40*/  @P4 STG.E.U16 desc[UR14][R20.64], R18 ;  /* 0x0000001214004986 */ /* 0x0007e2000c10150e */
[----:B------:R-:W-:Y:S01]  /*4f50*/  ISETP.LT.AND P4, PT, R54, UR5, !P0 ;  /* 0x0000000536007c0c */ /* 0x000fe2000c781270 */
[----:B------:R-:W-:Y:S01]  /*4f60*/  VIADD R54, R22, 0x2a ;  /* 0x0000002a16367836 */ /* 0x000fe20000000000 */
[----:B------:R-:W-:Y:S01]  /*4f70*/  ULDC UR5, c[0x0][0x22c] ;  /* 0x00008b0000057ab9 */ /* 0x000fe20000000800 */
[----:B--2---:R-:W-:-:S05]  /*4f80*/  PRMT R53, R18, 0x7632, R53 ;  /* 0x0000763212357816 */ /* 0x004fca0000000035 */
[----:B------:R2:W-:Y:S01]  /*4f90*/  @P2 STG.E.U16 desc[UR14][R16.64], R53 ;  /* 0x0000003510002986 */ /* 0x0005e2000c10150e */
[C---:B------:R-:W-:Y:S01]  /*4fa0*/  LEA R52, P2, R23.reuse, R2, 0x1 ;  /* 0x0000000217347211 */ /* 0x040fe200078408ff */
[----:B---3--:R-:W-:Y:S02]  /*4fb0*/  VIADD R18, R23, UR4 ;  /* 0x0000000417127c36 */ /* 0x008fe40008000000 */
[----:B------:R-:W-:-:S03]  /*4fc0*/  VIADD R21, R22, 0x2b ;  /* 0x0000002b16157836 */ /* 0x000fc60000000000 */
[CC--:B------:R-:W-:Y:S02]  /*4fd0*/  LEA R20, P6, R18.reuse, R2.reuse, 0x1 ;  /* 0x0000000212147211 */ /* 0x0c0fe400078c08ff */
[-C--:B--2---:R-:W-:Y:S01]  /*4fe0*/  LEA.HI.X.SX32 R53, R23, R3.reuse, 0x1, P2 ;  /* 0x0000000317357211 */ /* 0x084fe200010f0eff */
[----:B------:R-:W-:Y:S01]  /*4ff0*/  VIADD R17, R18, UR4 ;  /* 0x0000000412117c36 */ /* 0x000fe20008000000 */
[----:B------:R-:W-:Y:S01]  /*5000*/  ISETP.LT.AND P2, PT, R54, UR5, !P0 ;  /* 0x0000000536007c0c */ /* 0x000fe2000c741270 */
[----:B------:R-:W-:Y:S01]  /*5010*/  ULDC UR5, c[0x0][0x22c] ;  /* 0x00008b0000057ab9 */ /* 0x000fe20000000800 */
[----:B-----5:R-:W-:Y:S01]  /*5020*/  PRMT R54, R13, 0x7632, R54 ;  /* 0x000076320d367816 */ /* 0x020fe20000000036 */
[----:B------:R2:W-:Y:S01]  /*5030*/  @P1 STG.E.U16 desc[UR14][R52.64], R19 ;  /* 0x0000001334001986 */ /* 0x0005e2000c10150e */
[----:B------:R-:W-:Y:S01]  /*5040*/  ISETP.LT.AND P1, PT, R21, UR5, !P0 ;  /* 0x0000000515007c0c */ /* 0x000fe2000c721270 */
[C---:B------:R-:W-:Y:S01]  /*5050*/  VIADD R23, R17.reuse, UR4 ;  /* 0x0000000411177c36 */ /* 0x040fe20008000000 */
[----:B------:R-:W-:Y:S01]  /*5060*/  LEA.HI.X.SX32 R21, R18, R3, 0x1, P6 ;  /* 0x0000000312157211 */ /* 0x000fe200030f0eff */
[----:B------:R-:W-:Y:S01]  /*5070*/  VIADD R18, R22, 0x2c ;  /* 0x0000002c16127836 */ /* 0x000fe20000000000 */
[----:B------:R-:W-:Y:S01]  /*5080*/  LEA R16, P6, R17, R2, 0x1 ;  /* 0x0000000211107211 */ /* 0x000fe200078c08ff */
[----:B------:R-:W-:-:S03]  /*5090*/  ULDC UR5, c[0x0][0x22c] ;  /* 0x00008b0000057ab9 */ /* 0x000fc60000000800 */
[-C--:B------:R-:W-:Y:S02]  /*50a0*/  LEA.HI.X.SX32 R17, R17, R3.reuse, 0x1, P6 ;  /* 0x0000000311117211 */ /* 0x080fe400030f0eff */
[----:B--2---:R-:W-:Y:S01]  /*50b0*/  PRMT R53, R19, 0x7632, R53 ;  /* 0x0000763213357816 */ /* 0x004fe20000000035 */
[----:B------:R-:W-:Y:S02]  /*50c0*/  VIADD R19, R22, 0x2d ;  /* 0x0000002d16137836 */ /* 0x000fe40000000000 */
[C---:B------:R-:W-:Y:S02]  /*50d0*/  VIADD R52, R23.reuse, UR4 ;  /* 0x0000000417347c36 */ /* 0x040fe40008000000 */
[----:B------:R2:W-:Y:S01]  /*50e0*/  @P3 STG.E.U16 desc[UR14][R20.64], R53 ;  /* 0x0000003514003986 */ /* 0x0005e2000c10150e */
[----:B------:R-:W-:Y:S01]  /*50f0*/  ISETP.LT.AND P3, PT, R18, UR5, !P0 ;  /* 0x0000000512007c0c */ /* 0x000fe2000c761270 */
[----:B------:R-:W-:Y:S01]  /*5100*/  ULDC UR5, c[0x0][0x22c] ;  /* 0x00008b0000057ab9 */ /* 0x000fe20000000800 */
[-C--:B------:R-:W-:Y:S01]  /*5110*/  LEA R18, P6, R23, R2.reuse, 0x1 ;  /* 0x0000000217127211 */ /* 0x080fe200078c08ff */
[----:B------:R3:W-:Y:S01]  /*5120*/  @P5 STG.E.U16 desc[UR14][R16.64], R12 ;  /* 0x0000000c10005986 */ /* 0x0007e2000c10150e */
[----:B------:R-:W-:Y:S01]  /*5130*/  ISETP.LT.AND P5, PT, R19, UR5, !P0 ;  /* 0x0000000513007c0c */ /* 0x000fe2000c7a1270 */
[----:B------:R-:W-:Y:S01]  /*5140*/  ULDC UR5, c[0x0][0x22c] ;  /* 0x00008b0000057ab9 */ /* 0x000fe20000000800 */
[----:B------:R-:W-:Y:S01]  /*5150*/  LEA.HI.X.SX32 R19, R23, R3, 0x1, P6 ;  /* 0x0000000317137211 */ /* 0x000fe200030f0eff */
[----:B------:R-:W-:Y:S01]  /*5160*/  VIADD R23, R22, 0x2e ;  /* 0x0000002e16177836 */ /* 0x000fe20000000000 */
[----:B--2---:R-:W-:-:S02]  /*5170*/  LEA R20, P6, R52, R2, 0x1 ;  /* 0x0000000234147211 */ /* 0x004fc400078c08ff */
[----:B------:R-:W-:Y:S02]  /*5180*/  PRMT R53, R12, 0x7632, R53 ;  /* 0x000076320c357816 */ /* 0x000fe40000000035 */
[CC--:B------:R-:W-:Y:S01]  /*5190*/  LEA.HI.X.SX32 R21, R52.reuse, R3.reuse, 0x1, P6 ;  /* 0x0000000334157211 */ /* 0x0c0fe200030f0eff */
[----:B------:R-:W-:Y:S02]  /*51a0*/  VIADD R52, R52, UR4 ;  /* 0x0000000434347c36 */ /* 0x000fe40008000000 */
        /* <DEDUP_REMOVED lines=10> */
[----:B------:R-:W-:Y:S01]  /*5250*/  ULDC UR5, c[0x0][0x22c] ;  /* 0x00008b0000057ab9 */ /* 0x000fe20000000800 */
[----:B--2---:R-:W-:-:S03]  /*5260*/  LEA R18, P6, R12, R2, 0x1 ;  /* 0x000000020c127211 */ /* 0x004fc600078c08ff */
[----:B------:R2:W-:Y:S01]  /*5270*/  @P1 STG.E.U16 desc[UR14][R16.64], R54 ;  /* 0x0000003610001986 */ /* 0x0005e2000c10150e */
[----:B------:R-:W-:Y:S01]  /*5280*/  ISETP.LT.AND P1, PT, R23, UR5, !P0 ;  /* 0x0000000517007c0c */ /* 0x000fe2000c721270 */
[----:B------:R-:W-:Y:S01]  /*5290*/  ULDC UR5, c[0x0][0x22c] ;  /* 0x00008b0000057ab9 */ /* 0x000fe20000000800 */
[CC--:B------:R-:W-:Y:S01]  /*52a0*/  LEA.HI.X.SX32 R19, R12.reuse, R3.reuse, 0x1, P6 ;  /* 0x000000030c137211 */ /* 0x0c0fe200030f0eff */
[----:B---3--:R-:W-:Y:S02]  /*52b0*/  VIADD R20, R12, UR4 ;  /* 0x000000040c147c36 */ /* 0x008fe40008000000 */
[----:B------:R-:W-:Y:S02]  /*52c0*/  VIADD R21, R22, 0x31 ;  /* 0x0000003116157836 */ /* 0x000fe40000000000 */
[----:B------:R3:W-:Y:S01]  /*52d0*/  @P3 STG.E.U16 desc[UR14][R18.64], R14 ;  /* 0x0000000e12003986 */ /* 0x0007e2000c10150e */
[----:B------:R-:W-:Y:S02]  /*52e0*/  LEA R12, P6, R20, R2, 0x1 ;  /* 0x00000002140c7211 */ /* 0x000fe400078c08ff */
[----:B------:R-:W-:Y:S01]  /*52f0*/  ISETP.LT.AND P3, PT, R21, UR5, !P0 ;  /* 0x0000000515007c0c */ /* 0x000fe2000c761270 */
[----:B------:R-:W-:Y:S01]  /*5300*/  VIADD R21, R22, 0x32 ;  /* 0x0000003216157836 */ /* 0x000fe20000000000 */
[C---:B------:R-:W-:Y:S01]  /*5310*/  LEA.HI.X.SX32 R13, R20.reuse, R3, 0x1, P6 ;  /* 0x00000003140d7211 */ /* 0x040fe200030f0eff */
[----:B------:R-:W-:Y:S01]  /*5320*/  VIADD R20, R20, UR4 ;  /* 0x0000000414147c36 */ /* 0x000fe20008000000 */
[----:B--2---:R-:W-:Y:S01]  /*5330*/  PRMT R17, R14, 0x7632, R17 ;  /* 0x000076320e117816 */ /* 0x004fe20000000011 */
[----:B------:R-:W-:-:S04]  /*5340*/  ULDC UR5, c[0x0][0x22c] ;  /* 0x00008b0000057ab9 */ /* 0x000fc80000000800 */
[----:B------:R2:W-:Y:S01]  /*5350*/  @P5 STG.E.U16 desc[UR14][R12.64], R17 ;  /* 0x000000110c005986 */ /* 0x0005e2000c10150e */
[C---:B------:R-:W-:Y:S01]  /*5360*/  LEA R16, P5, R20.reuse, R2, 0x1 ;  /* 0x0000000214107211 */ /* 0x040fe200078a08ff */
[----:B---3--:R-:W-:Y:S02]  /*5370*/  VIADD R14, R20, UR4 ;  /* 0x00000004140e7c36 */ /* 0x008fe40008000000 */
[----:B------:R-:W-:-:S03]  /*5380*/  VIADD R19, R22, 0x33 ;  /* 0x0000003316137836 */ /* 0x000fc60000000000 */
[-C--:B------:R-:W-:Y:S02]  /*5390*/  LEA R18, P6, R14, R2.reuse, 0x1 ;  /* 0x000000020e127211 */ /* 0x080fe400078c08ff */
[-C--:B--2---:R-:W-:Y:S01]  /*53a0*/  LEA.HI.X.SX32 R17, R20, R3.reuse, 0x1, P5 ;  /* 0x0000000314117211 */ /* 0x084fe200028f0eff */
[C---:B------:R-:W-:Y:S01]  /*53b0*/  VIADD R13, R14.reuse, UR4 ;  /* 0x000000040e0d7c36 */ /* 0x040fe20008000000 */
[----:B------:R-:W-:Y:S01]  /*53c0*/  ISETP.LT.AND P5, PT, R21, UR5, !P0 ;  /* 0x0000000515007c0c */ /* 0x000fe2000c7a1270 */
[----:B------:R-:W-:Y:S02]  /*53d0*/  ULDC UR5, c[0x0][0x22c] ;  /* 0x00008b0000057ab9 */ /* 0x000fe40000000800 */
[----:B------:R2:W-:Y:S01]  /*53e0*/  @P4 STG.E.U16 desc[UR14][R16.64], R15 ;  /* 0x0000000f10004986 */ /* 0x0005e2000c10150e */
[----:B------:R-:W-:Y:S01]  /*53f0*/  ISETP.LT.AND P4, PT, R19, UR5, !P0 ;  /* 0x0000000513007c0c */ /* 0x000fe2000c781270 */
[C---:B------:R-:W-:Y:S01]  /*5400*/  VIADD R20, R13.reuse, UR4 ;  /* 0x000000040d147c36 */ /* 0x040fe20008000000 */
[----:B------:R-:W-:Y:S01]  /*5410*/  LEA.HI.X.SX32 R19, R14, R3, 0x1, P6 ;  /* 0x000000030e137211 */ /* 0x000fe200030f0eff */
[----:B------:R-:W-:Y:S01]  /*5420*/  VIADD R14, R22, 0x34 ;  /* 0x00000034160e7836 */ /* 0x000fe20000000000 */
[----:B------:R-:W-:Y:S01]  /*5430*/  LEA R12, P6, R13, R2, 0x1 ;  /* 0x000000020d0c7211 */ /* 0x000fe200078c08ff */
[----:B------:R-:W-:Y:S01]  /*5440*/  ULDC UR5, c[0x0][0x22c] ;  /* 0x00008b0000057ab9 */ /* 0x000fe20000000800 */
[----:B------:R-:W-:-:S02]  /*5450*/  VIADD R21, R20, UR4 ;  /* 0x0000000414157c36 */ /* 0x000fc40008000000 */
[----:B------:R-:W-:Y:S02]  /*5460*/  LEA.HI.X.SX32 R13, R13, R3, 0x1, P6 ;  /* 0x000000030d0d7211 */ /* 0x000fe400030f0eff */
[----:B--2---:R-:W-:Y:S01]  /*5470*/  PRMT R17, R15, 0x7632, R17 ;  /* 0x000076320f117816 */ /* 0x004fe20000000011 */
[----:B------:R-:W-:-:S04]  /*5480*/  VIADD R15, R22, 0x35 ;  /* 0x00000035160f7836 */ /* 0x000fc80000000000 */
[----:B------:R2:W-:Y:S01]  /*5490*/  @P2 STG.E.U16 desc[UR14][R18.64], R17 ;  /* 0x0000001112002986 */ /* 0x0005e2000c10150e */
[----:B------:R-:W-:Y:S01]  /*54a0*/  ISETP.LT.AND P2, PT, R14, UR5, !P0 ;  /* 0x000000050e007c0c */ /* 0x000fe2000c741270 */
[----:B------:R-:W-:Y:S01]  /*54b0*/  ULDC UR5, c[0x0][0x22c] ;  /* 0x00008b0000057ab9 */ /* 0x000fe20000000800 */
[CC--:B------:R-:W-:Y:S01]  /*54c0*/  LEA R14, P6, R20.reuse, R2.reuse, 0x1 ;  /* 0x00000002140e7211 */ /* 0x0c0fe200078c08ff */
[----:B------:R3:W-:Y:S01]  /*54d0*/  @P1 STG.E.U16 desc[UR14][R12.64], R8 ;  /* 0x000000080c001986 */ /* 0x0007e2000c10150e */
[----:B------:R-:W-:Y:S01]  /*54e0*/  ISETP.LT.AND P1, PT, R15, UR5, !P0 ;  /* 0x000000050f007c0c */ /* 0x000fe2000c721270 */
[----:B------:R-:W-:Y:S01]  /*54f0*/  ULDC UR5, c[0x0][0x22c] ;  /* 0x00008b0000057ab9 */ /* 0x000fe20000000800 */
[----:B------:R-:W-:Y:S02]  /*5500*/  LEA.HI.X.SX32 R15, R20, R3, 0x1, P6 ;  /* 0x00000003140f7211 */ /* 0x000fe400030f0eff */
[----:B------:R-:W-:Y:S02]  /*5510*/  LEA R16, P6, R21, R2, 0x1 ;  /* 0x0000000215107211 */ /* 0x000fe400078c08ff */
[----:B------:R-:W-:Y:S01]  /*5520*/  PRMT R20, R9, 0x7632, R20 ;  /* 0x0000763209147816 */ /* 0x000fe20000000014 */
[----:B--2---:R-:W-:Y:S01]  /*5530*/  VIADD R18, R22, 0x36 ;  /* 0x0000003616127836 */ /* 0x004fe20000000000 */
[----:B------:R-:W-:-:S02]  /*5540*/  PRMT R19, R8, 0x7632, R19 ;  /* 0x0000763208137816 */ /* 0x000fc40000000013 */
        /* <DEDUP_REMOVED lines=78> */
[----:B---3--:R-:W-:Y:S01]  /*5a30*/  VIADD R12, R4, UR4 ;  /* 0x00000004040c7c36 */ /* 0x008fe20008000000 */
[----:B------:R3:W4:Y:S01]  /*5a40*/  LDS.128 R16, [R0] ;  /* 0x0000000000107984 */ /* 0x0007220000000c00 */
[C---:B------:R-:W-:Y:S02]  /*5a50*/  VIADD R13, R22.reuse, 0x41 ;  /* 0x00000041160d7836 */ /* 0x040fe40000000000 */
[----:B------:R-:W-:Y:S01]  /*5a60*/  VIADD R15, R22, 0x7f ;  /* 0x0000007f160f7836 */ /* 0x000fe20000000000 */
[----:B------:R-:W-:Y:S01]  /*5a70*/  LEA R4, P6, R12, R2, 0x1 ;  /* 0x000000020c047211 */ /* 0x000fe200078c08ff */
[----:B------:R5:W-:Y:S01]  /*5a80*/  @P5 STG.E.U16 desc[UR14][R10.64], R6 ;  /* 0x000000060a005986 */ /* 0x000be2000c10150e */
[----:B------:R-:W-:Y:S01]  /*5a90*/  ISETP.LT.AND P5, PT, R13, UR5, !P0 ;  /* 0x000000050d007c0c */ /* 0x000fe2000c7a1270 */
[----:B------:R-:W-:Y:S01]  /*5aa0*/  VIADD R13, R22, 0x42 ;  /* 0x00000042160d7836 */ /* 0x000fe20000000000 */
[C---:B------:R-:W-:Y:S01]  /*5ab0*/  LEA.HI.X.SX32 R5, R12.reuse, R3, 0x1, P6 ;  /* 0x000000030c057211 */ /* 0x040fe200030f0eff */
[----:B------:R-:W-:Y:S01]  /*5ac0*/  VIADD R12, R12, UR4 ;  /* 0x000000040c0c7c36 */ /* 0x000fe20008000000 */
[----:B--2---:R-:W-:Y:S01]  /*5ad0*/  PRMT R9, R6, 0x7632, R9 ;  /* 0x0000763206097816 */ /* 0x004fe20000000009 */
[----:B------:R-:W-:Y:S01]  /*5ae0*/  ULDC UR5, c[0x0][0x22c] ;  /* 0x00008b0000057ab9 */ /* 0x000fe20000000800 */
[----:B---3--:R-:W-:-:S03]  /*5af0*/  VIADD R0, R22, 0x7b ;  /* 0x0000007b16007836 */ /* 0x008fc60000000000 */
[----:B------:R2:W-:Y:S01]  /*5b00*/  @P4 STG.E.U16 desc[UR14][R4.64], R9 ;  /* 0x0000000904004986 */ /* 0x0005e2000c10150e */
[C---:B------:R-:W-:Y:S01]  /*5b10*/  LEA R8, P4, R12.reuse, R2, 0x1 ;  /* 0x000000020c087211 */ /* 0x040fe200078808ff */
[----:B-----5:R-:W-:Y:S02]  /*5b20*/  VIADD R6, R12, UR4 ;  /* 0x000000040c067c36 */ /* 0x020fe40008000000 */
        /* <DEDUP_REMOVED lines=24> */
[-C--:B------:R-:W-:Y:S01]  /*5cb0*/  LEA.HI.X.SX32 R7, R12, R3.reuse, 0x1, P6 ;  /* 0x000000030c077211 */ /* 0x080fe200030f0eff */
[----:B------:R-:W-:Y:S01]  /*5cc0*/  VIADD R12, R22, 0x48 ;  /* 0x00000048160c7836 */ /* 0x000fe20000000000 */
[C---:B------:R-:W-:Y:S02]  /*5cd0*/  LEA R8, P6, R13.reuse, R2, 0x1 ;  /* 0x000000020d087211 */ /* 0x040fe400078c08ff */
[----:B--2---:R-:W-:Y:S01]  /*5ce0*/  PRMT R11, R24, 0x7632, R11 ;  /* 0x00007632180b7816 */ /* 0x004fe2000000000b */
[----:B------:R-:W-:Y:S01]  /*5cf0*/  VIADD R10, R22, 0x46 ;  /* 0x00000046160a7836 */ /* 0x000fe20000000000 */
[C---:B------:R-:W-:Y:S01]  /*5d00*/  LEA.HI.X.SX32 R9, R13.reuse, R3, 0x1, P6 ;  /* 0x000000030d097211 */ /* 0x040fe200030f0eff */
[----:B------:R-:W-:-:S02]  /*5d10*/  VIADD R13, R13, UR4 ;  /* 0x000000040d0d7c36 */ /* 0x000fc40008000000 */
[----:B------:R2:W-:Y:S01]  /*5d20*/  @P5 STG.E.U16 desc[UR14][R6.64], R11 ;  /* 0x0000000b06005986 */ /* 0x0005e2000c10150e */
[----:B---3--:R-:W-:Y:S01]  /*5d30*/  VIADD R5, R22, 0x47 ;  /* 0x0000004716057836 */ /* 0x008fe20000000000 */
[----:B------:R-:W-:Y:S01]  /*5d40*/  ISETP.LT.AND P5, PT, R10, UR5, !P0 ;  /* 0x000000050a007c0c */ /* 0x000fe2000c7a1270 */
[C---:B------:R-:W-:Y:S01]  /*5d50*/  VIADD R10, R13.reuse, UR4 ;  /* 0x000000040d0a7c36 */ /* 0x040fe20008000000 */
[-C--:B------:R-:W-:Y:S01]  /*5d60*/  LEA R4, P6, R13, R2.reuse, 0x1 ;  /* 0x000000020d047211 */ /* 0x080fe200078c08ff */
[----:B------:R-:W-:Y:S01]  /*5d70*/  ULDC UR5, c[0x0][0x22c] ;  /* 0x00008b0000057ab9 */ /* 0x000fe20000000800 */
[----:B------:R3:W-:Y:S01]  /*5d80*/  @P4 STG.E.U16 desc[UR14][R8.64], R25 ;  /* 0x0000001908004986 */ /* 0x0007e2000c10150e */
[----:B------:R-:W-:Y:S01]  /*5d90*/  ISETP.LT.AND P4, PT, R5, UR5, !P0 ;  /* 0x0000000505007c0c */ /* 0x000fe2000c781270 */
[----:B------:R-:W-:Y:S01]  /*5da0*/  ULDC UR5, c[0x0][0x22c] ;  /* 0x00008b0000057ab9 */ /* 0x000fe20000000800 */
[----:B------:R-:W-:Y:S02]  /*5db0*/  LEA.HI.X.SX32 R5, R13, R3, 0x1, P6 ;  /* 0x000000030d057211 */ /* 0x000fe400030f0eff */
[C---:B--2---:R-:W-:Y:S01]  /*5dc0*/  LEA R6, P6, R10.reuse, R2, 0x1 ;  /* 0x000000020a067211 */ /* 0x044fe200078c08ff */
[----:B------:R-:W-:-:S03]  /*5dd0*/  VIADD R11, R10, UR4 ;  /* 0x000000040a0b7c36 */ /* 0x000fc60008000000 */
[----:B------:R-:W-:Y:S01]  /*5de0*/  LEA.HI.X.SX32 R7, R10, R3, 0x1, P6 ;  /* 0x000000030a077211 */ /* 0x000fe200030f0eff */
[----:B------:R-:W-:Y:S01]  /*5df0*/  VIADD R10, R22, 0x49 ;  /* 0x00000049160a7836 */ /* 0x000fe20000000000 */
[----:B---3--:R-:W-:Y:S02]  /*5e00*/  PRMT R9, R25, 0x7632, R9 ;  /* 0x0000763219097816 */ /* 0x008fe40000000009 */
[----:B------:R-:W-:-:S03]  /*5e10*/  LEA R8, P6, R11, R2, 0x1 ;  /* 0x000000020b087211 */ /* 0x000fc600078c08ff */
[----:B------:R2:W-:Y:S01]  /*5e20*/  @P2 STG.E.U16 desc[UR14][R4.64], R9 ;  /* 0x0000000904002986 */ /* 0x0005e2000c10150e */
[----:B------:R-:W-:Y:S01]  /*5e30*/  ISETP.LT.AND P2, PT, R12, UR5, !P0 ;  /* 0x000000050c007c0c */ /* 0x000fe2000c741270 */
[----:B------:R-:W-:Y:S01]  /*5e40*/  ULDC UR5, c[0x0][0x22c] ;  /* 0x00008b0000057ab9 */ /* 0x000fe20000000800 */
[----:B------:R-:W-:Y:S01]  /*5e50*/  PRMT R12, R27, 0x7632, R12 ;  /* 0x000076321b0c7816 */ /* 0x000fe2000000000c */
[----:B------:R3:W-:Y:S01]  /*5e60*/  @P1 STG.E.U16 desc[UR14][R6.64], R26 ;  /* 0x0000001a06001986 */ /* 0x0007e2000c10150e */
[----:B------:R-:W-:Y:S01]  /*5e70*/  ISETP.LT.AND P1, PT, R10, UR5, !P0 ;  /* 0x000000050a007c0c */ /* 0x000fe2000c721270 */
[----:B------:R-:W-:Y:S01]  /*5e80*/  VIADD R10, R22, 0x4a ;  /* 0x0000004a160a7836 */ /* 0x000fe20000000000 */
[----:B------:R-:W-:Y:S01]  /*5e90*/  ULDC UR5, c[0x0][0x22c] ;  /* 0x00008b0000057ab9 */ /* 0x000fe20000000800 */
[C---:B--2---:R-:W-:Y:S01]  /*5ea0*/  LEA.HI.X.SX32 R9, R11.reuse, R3, 0x1, P6 ;  /* 0x000000030b097211 */ /* 0x044fe200030f0eff */
[----:B------:R-:W-:Y:S01]  /*5eb0*/  VIADD R11, R11, UR4 ;  /* 0x000000040b0b7c36 */ /* 0x000fe20008000000 */
[----:B------:R-:W-:-:S03]  /*5ec0*/  PRMT R5, R26, 0x7632, R5 ;  /* 0x000076321a057816 */ /* 0x000fc60000000005 */
[C---:B---3--:R-:W-:Y:S02]  /*5ed0*/  VIADD R7, R11.reuse, UR4 ;  /* 0x000000040b077c36 */ /* 0x048fe40008000000 */
[----:B------:R2:W-:Y:S01]  /*5ee0*/  @P3 STG.E.U16 desc[UR14][R8.64], R5 ;  /* 0x0000000508003986 */ /* 0x0005e2000c10150e */
[-C--:B------:R-:W-:Y:S02]  /*5ef0*/  LEA R4, P3, R11, R2.reuse, 0x1 ;  /* 0x000000020b047211 */ /* 0x080fe400078608ff */
[----:B------:R-:W-:Y:S02]  /*5f00*/  LEA R6, P6, R7, R2, 0x1 ;  /* 0x0000000207067211 */ /* 0x000fe400078c08ff */
[-C--:B--2---:R-:W-:Y:S01]  /*5f10*/  LEA.HI.X.SX32 R5, R11, R3.reuse, 0x1, P3 ;  /* 0x000000030b057211 */ /* 0x084fe200018f0eff */
[C---:B------:R-:W-:Y:S01]  /*5f20*/  VIADD R9, R7.reuse, UR4 ;  /* 0x0000000407097c36 */ /* 0x040fe20008000000 */
[----:B------:R-:W-:Y:S01]  /*5f30*/  ISETP.LT.AND P3, PT, R10, UR5, !P0 ;  /* 0x000000050a007c0c */ /* 0x000fe2000c761270 */
[----:B------:R-:W-:Y:S01]  /*5f40*/  VIADD R10, R22, 0x4b ;  /* 0x0000004b160a7836 */ /* 0x000fe20000000000 */
[----:B------:R-:W-:Y:S01]  /*5f50*/  ULDC UR5, c[0x0][0x22c] ;  /* 0x00008b0000057ab9 */ /* 0x000fe20000000800 */
[----:B------:R2:W-:Y:S01]  /*5f60*/  @P5 STG.E.U16 desc[UR14][R4.64], R27 ;  /* 0x0000001b04005986 */ /* 0x0005e2000c10150e */
[----:B------:R-:W-:-:S02]  /*5f70*/  LEA.HI.X.SX32 R7, R7, R3, 0x1, P6 ;  /* 0x0000000307077211 */ /* 0x000fc400030f0eff */
[----:B------:R-:W-:Y:S01]  /*5f80*/  ISETP.LT.AND P5, PT, R10, UR5, !P0 ;  /* 0x000000050a007c0c */ /* 0x000fe2000c7a1270 */
[----:B------:R-:W-:Y:S01]  /*5f90*/  VIADD R10, R22, 0x4c ;  /* 0x0000004c160a7836 */ /* 0x000fe20000000000 */
[----:B------:R-:W-:Y:S01]  /*5fa0*/  ULDC UR5, c[0x0][0x22c] ;  /* 0x00008b0000057ab9 */ /* 0x000fe20000000800 */
[CC--:B------:R-:W-:Y:S01]  /*5fb0*/  LEA R8, P6, R9.reuse, R2.reuse, 0x1 ;  /* 0x0000000209087211 */ /* 0x0c0fe200078c08ff */
[----:B------:R3:W-:Y:S02]  /*5fc0*/  @P4 STG.E.U16 desc[UR14][R6.64], R12 ;  /* 0x0000000c06004986 */ /* 0x0007e4000c10150e */
[----:B------:R-:W-:Y:S01]  /*5fd0*/  ISETP.LT.AND P4, PT, R10, UR5, !P0 ;  /* 0x000000050a007c0c */ /* 0x000fe2000c781270 */
[C---:B------:R-:W-:Y:S01]  /*5fe0*/  VIADD R10, R9.reuse, UR4 ;  /* 0x00000004090a7c36 */ /* 0x040fe20008000000 */
[-C--:B------:R-:W-:Y:S01]  /*5ff0*/  LEA.HI.X.SX32 R9, R9, R3.reuse, 0x1, P6 ;  /* 0x0000000309097211 */ /* 0x080fe200030f0eff */
        /* <DEDUP_REMOVED lines=21> */
[----:B------:R-:W-:Y:S01]  /*6150*/  ULDC UR5, c[0x0][0x22c] ;  /* 0x00008b0000057ab9 */ /* 0x000fe20000000800 */
[----:B------:R-:W-:Y:S01]  /*6160*/  LEA.HI.X.SX32 R9, R11, R3, 0x1, P6 ;  /* 0x000000030b097211 */ /* 0x000fe200030f0eff */
[C---:B------:R-:W-:Y:S01]  /*6170*/  VIADD R11, R10.reuse, UR4 ;  /* 0x000000040a0b7c36 */ /* 0x040fe20008000000 */
[----:B--2---:R-:W-:Y:S01]  /*6180*/  LEA R4, P6, R10, R2, 0x1 ;  /* 0x000000020a047211 */ /* 0x004fe200078c08ff */
[----:B------:R-:W-:-:S03]  /*6190*/  VIADD R12, R22, 0x50 ;  /* 0x00000050160c7836 */ /* 0x000fc60000000000 */
[----:B------:R-:W-:Y:S01]  /*61a0*/  LEA.HI.X.SX32 R5, R10, R3, 0x1, P6 ;  /* 0x000000030a057211 */ /* 0x000fe200030f0eff */
[----:B------:R-:W-:Y:S01]  /*61b0*/  VIADD R10, R22, 0x51 ;  /* 0x00000051160a7836 */ /* 0x000fe20000000000 */
[----:B---3--:R-:W-:Y:S02]  /*61c0*/  PRMT R7, R29, 0x7632, R7 ;  /* 0x000076321d077816 */ /* 0x008fe40000000007 */
[----:B------:R-:W-:Y:S01]  /*61d0*/  ISETP.LT.AND P6, PT, R12, UR5, !P0 ;  /* 0x000000050c007c0c */ /* 0x000fe2000c7c1270 */
[----:B------:R-:W-:Y:S01]  /*61e0*/  ULDC UR5, c[0x0][0x22c] ;  /* 0x00008b0000057ab9 */ /* 0x000fe20000000800 */
[----:B------:R-:W-:Y:S01]  /*61f0*/  VIADD R12, R22, 0x52 ;  /* 0x00000052160c7836 */ /* 0x000fe20000000000 */
[----:B------:R2:W-:Y:S01]  /*6200*/  @P5 STG.E.U16 desc[UR14][R8.64], R7 ;  /* 0x0000000708005986 */ /* 0x0005e2000c10150e */
[----:B------:R-:W-:-:S03]  /*6210*/  LEA R6, P5, R11, R2, 0x1 ;  /* 0x000000020b067211 */ /* 0x000fc600078a08ff */
[----:B------:R3:W-:Y:S01]  /*6220*/  @P4 STG.E.U16 desc[UR14][R4.64], R30 ;  /* 0x0000001e04004986 */ /* 0x0007e2000c10150e */
[C---:B--2---:R-:W-:Y:S01]  /*6230*/  LEA.HI.X.SX32 R7, R11.reuse, R3, 0x1, P5 ;  /* 0x000000030b077211 */ /* 0x044fe200028f0eff */
[----:B------:R-:W-:Y:S01]  /*6240*/  VIADD R11, R11, UR4 ;  /* 0x000000040b0b7c36 */ /* 0x000fe20008000000 */
[----:B------:R-:W-:Y:S02]  /*6250*/  PRMT R9, R30, 0x7632, R9 ;  /* 0x000076321e097816 */ /* 0x000fe40000000009 */
[----:B------:R-:W-:Y:S01]  /*6260*/  ISETP.LT.AND P5, PT, R10, UR5, !P0 ;  /* 0x000000050a007c0c */ /* 0x000fe2000c7a1270 */
[C---:B------:R-:W-:Y:S01]  /*6270*/  VIADD R10, R11.reuse, UR4 ;  /* 0x000000040b0a7c36 */ /* 0x040fe20008000000 */
[----:B------:R-:W-:Y:S01]  /*6280*/  ULDC UR5, c[0x0][0x22c] ;  /* 0x00008b0000057ab9 */ /* 0x000fe20000000800 */
[----:B------:R2:W-:Y:S01]  /*6290*/  @P2 STG.E.U16 desc[UR14][R6.64], R9 ;  /* 0x0000000906002986 */ /* 0x0005e2000c10150e */
[-C--:B------:R-:W-:Y:S01]  /*62a0*/  LEA R8, P2, R11, R2.reuse, 0x1 ;  /* 0x000000020b087211 */ /* 0x080fe200078408ff */
[----:B---3--:R-:W-:Y:S01]  /*62b0*/  VIADD R5, R22, 0x53 ;  /* 0x0000005316057836 */ /* 0x008fe20000000000 */
[----:B------:R-:W-:-:S02]  /*62c0*/  LEA R4, P4, R10, R2, 0x1 ;  /* 0x000000020a047211 */ /* 0x000fc400078808ff */
[-C--:B--2---:R-:W-:Y:S01]  /*62d0*/  LEA.HI.X.SX32 R9, R11, R3.reuse, 0x1, P2 ;  /* 0x000000030b097211 */ /* 0x084fe200010f0eff */
[----:B------:R-:W-:Y:S01]  /*62e0*/  VIADD R6, R22, 0x54 ;  /* 0x0000005416067836 */ /* 0x000fe20000000000 */
[----:B------:R-:W-:Y:S01]  /*62f0*/  ISETP.LT.AND P2, PT, R12, UR5, !P0 ;  /* 0x000000050c007c0c */ /* 0x000fe2000c741270 */
[----:B------:R-:W-:Y:S01]  /*6300*/  ULDC UR5, c[0x0][0x22c] ;  /* 0x00008b0000057ab9 */ /* 0x000fe20000000800 */
[----:B------:R-:W-:Y:S01]  /*6310*/  PRMT R7, R31, 0x7632, R7 ;  /* 0x000076321f077816 */ /* 0x000fe20000000007 */
[----:B------:R-:W-:Y:S01]  /*6320*/  @P1 STG.E.U16 desc[UR14][R8.64], R31 ;  /* 0x0000001f08001986 */ /* 0x000fe2000c10150e */
[----:B------:R-:W-:Y:S01]  /*6330*/  ISETP.LT.AND P1, PT, R5, UR5, !P0 ;  /* 0x0000000505007c0c */ /* 0x000fe2000c721270 */
[----:B------:R-:W-:Y:S01]  /*6340*/  ULDC UR5, c[0x0][0x22c] ;  /* 0x00008b0000057ab9 */ /* 0x000fe20000000800 */
[C---:B------:R-:W-:Y:S01]  /*6350*/  LEA.HI.X.SX32 R5, R10.reuse, R3, 0x1, P4 ;  /* 0x000000030a057211 */ /* 0x040fe200020f0eff */
[----:B------:R-:W-:Y:S01]  /*6360*/  VIADD R10, R10, UR4 ;  /* 0x000000040a0a7c36 */ /* 0x000fe20008000000 */
[----:B------:R-:W-:Y:S01]  /*6370*/  ISETP.LT.AND P4, PT, R6, UR5, !P0 ;  /* 0x0000000506007c0c */ /* 0x000fe2000c781270 */
[----:B------:R-:W-:Y:S01]  /*6380*/  VIADD R12, R22, 0x55 ;  /* 0x00000055160c7836 */ /* 0x000fe20000000000 */
[----:B------:R-:W-:Y:S01]  /*6390*/  ULDC UR5, c[0x0][0x22c] ;  /* 0x00008b0000057ab9 */ /* 0x000fe20000000800 */
[----:B------:R2:W-:Y:S01]  /*63a0*/  @P3 STG.E.U16 desc[UR14][R4.64], R7 ;  /* 0x0000000704003986 */ /* 0x0005e2000c10150e */
[C---:B------:R-:W-:Y:S01]  /*63b0*/  LEA R6, P3, R10.reuse, R2, 0x1 ;  /* 0x000000020a067211 */ /* 0x040fe200078608ff */
[----:B------:R-:W-:Y:S01]  /*63c0*/  VIADD R11, R10, UR4 ;  /* 0x000000040a0b7c36 */ /* 0x000fe20008000000 */
[----:B------:R-:W-:-:S02]  /*63d0*/  ULDC UR4, c[0x0][0x248] ;  /* 0x0000920000047ab9 */ /* 0x000fc40000000800 */
[-C--:B--2---:R-:W-:Y:S01]  /*63e0*/  LEA.HI.X.SX32 R7, R10, R3.reuse, 0x1, P3 ;  /* 0x000000030a077211 */ /* 0x084fe200018f0eff */
[C---:B------:R-:W-:Y:S01]  /*63f0*/  VIADD R10, R11.reuse, UR4 ;  /* 0x000000040b0a7c36 */ /* 0x040fe20008000000 */
[CC--:B------:R-:W-:Y:S01]  /*6400*/  LEA R8, P3, R11.reuse, R2.reuse, 0x1 ;  /* 0x000000020b087211 */ /* 0x0c0fe200078608ff */
[----:B------:R-:W-:Y:S01]  /*6410*/  ULDC UR4, c[0x0][0x248] ;  /* 0x0000920000047ab9 */ /* 0x000fe20000000800 */
[----:B0-----:R-:W-:Y:S01]  /*6420*/  PRMT R5, R32, 0x7632, R5 ;  /* 0x0000763220057816 */ /* 0x001fe20000000005 */
[----:B------:R-:W-:Y:S01]  /*6430*/  @P6 STG.E.U16 desc[UR14][R6.64], R32 ;  /* 0x0000002006006986 */ /* 0x000fe2000c10150e */
[----:B------:R-:W-:Y:S01]  /*6440*/  LEA.HI.X.SX32 R9, R11, R3, 0x1, P3 ;  /* 0x000000030b097211 */ /* 0x000fe200018f0eff */
[----:B------:R-:W-:Y:S01]  /*6450*/  VIADD R11, R22, 0x56 ;  /* 0x00000056160b7836 */ /* 0x000fe20000000000 */
[----:B------:R-:W-:Y:S02]  /*6460*/  LEA R4, P6, R10, R2, 0x1 ;  /* 0x000000020a047211 */ /* 0x000fe400078c08ff */
[----:B------:R-:W-:Y:S01]  /*6470*/  ISETP.LT.AND P3, PT, R12, UR5, !P0 ;  /* 0x000000050c007c0c */ /* 0x000fe2000c761270 */
[----:B------:R0:W-:Y:S01]  /*6480*/  @P5 STG.E.U16 desc[UR14][R8.64], R5 ;  /* 0x0000000508005986 */ /* 0x0001e2000c10150e */
[----:B------:R-:W-:-:S02]  /*6490*/  ULDC UR5, c[0x0][0x22c] ;  /* 0x00008b0000057ab9 */ /* 0x000fc40000000800 */
[----:B------:R-:W-:Y:S01]  /*64a0*/  ISETP.LT.AND P5, PT, R11, UR5, !P0 ;  /* 0x000000050b007c0c */ /* 0x000fe2000c7a1270 */
[----:B------:R-:W-:Y:S01]  /*64b0*/  ULDC UR5, c[0x0][0x22c] ;  /* 0x00008b0000057ab9 */ /* 0x000fe20000000800 */
[C---:B0-----:R-:W-:Y:S01]  /*64c0*/  LEA.HI.X.SX32 R5, R10.reuse, R3, 0x1, P6 ;  /* 0x000000030a057211 */ /* 0x041fe200030f0eff */
[----:B------:R-:W-:Y:S01]  /*64d0*/  VIADD R10, R10, UR4 ;  /* 0x000000040a0a7c36 */ /* 0x000fe20008000000 */
[----:B------:R-:W-:Y:S01]  /*64e0*/  ULDC UR4, c[0x0][0x248] ;  /* 0x0000920000047ab9 */ /* 0x000fe20000000800 */
[----:B------:R-:W-:Y:S01]  /*64f0*/  VIADD R8, R22, 0x57 ;  /* 0x0000005716087836 */ /* 0x000fe20000000000 */
[----:B------:R-:W-:Y:S01]  /*6500*/  PRMT R9, R33, 0x7632, R9 ;  /* 0x0000763221097816 */ /* 0x000fe20000000009 */
[----:B------:R0:W-:Y:S01]  /*6510*/  @P2 STG.E.U16 desc[UR14][R4.64], R33 ;  /* 0x0000002104002986 */ /* 0x0001e2000c10150e */
[C---:B------:R-:W-:Y:S01]  /*6520*/  LEA R6, P2, R10.reuse, R2, 0x1 ;  /* 0x000000020a067211 */ /* 0x040fe200078408ff */
[----:B------:R-:W-:Y:S01]  /*6530*/  VIADD R11, R10, UR4 ;  /* 0x000000040a0b7c36 */ /* 0x000fe20008000000 */
[----:B------:R-:W-:-:S02]  /*6540*/  ULDC UR4, c[0x0][0x22c] ;  /* 0x00008b0000047ab9 */ /* 0x000fc40000000800 */
[-C--:B------:R-:W-:Y:S01]  /*6550*/  LEA.HI.X.SX32 R7, R10, R3.reuse, 0x1, P2 ;  /* 0x000000030a077211 */ /* 0x080fe200010f0eff */
[----:B------:R-:W-:Y:S01]  /*6560*/  VIADD R10, R22, 0x58 ;  /* 0x00000058160a7836 */ /* 0x000fe20000000000 */
[----:B------:R-:W-:Y:S01]  /*6570*/  ISETP.LT.AND P2, PT, R8, UR5, !P0 ;  /* 0x0000000508007c0c */ /* 0x000fe2000c741270 */
[----:B------:R-:W-:Y:S01]  /*6580*/  ULDC UR5, c[0x0][0x22c] ;  /* 0x00008b0000057ab9 */ /* 0x000fe20000000800 */
[CC--:B------:R-:W-:Y:S01]  /*6590*/  LEA R8, P6, R11.reuse, R2.reuse, 0x1 ;  /* 0x000000020b087211 */ /* 0x0c0fe200078c08ff */
[----:B------:R2:W-:Y:S01]  /*65a0*/  @P1 STG.E.U16 desc[UR14][R6.64], R9 ;  /* 0x0000000906001986 */ /* 0x0005e2000c10150e */
[----:B------:R-:W-:Y:S01]  /*65b0*/  ISETP.LT.AND P1, PT, R10, UR4, !P0 ;  /* 0x000000040a007c0c */ /* 0x000fe2000c721270 */
[----:B------:R-:W-:Y:S01]  /*65c0*/  ULDC UR4, c[0x0][0x248] ;  /* 0x0000920000047ab9 */ /* 0x000fe20000000800 */
[----:B0-----:R-:W-:Y:S01]  /*65d0*/  VIADD R5, R22, 0x59 ;  /* 0x0000005916057836 */ /* 0x001fe20000000000 */
[C---:B--2---:R-:W-:Y:S01]  /*65e0*/  LEA.HI.X.SX32 R9, R11.reuse, R3, 0x1, P6 ;  /* 0x000000030b097211 */ /* 0x044fe200030f0eff */
[----:B------:R-:W-:Y:S01]  /*65f0*/  VIADD R11, R11, UR4 ;  /* 0x000000040b0b7c36 */ /* 0x000fe20008000000 */
[----:B------:R-:W-:Y:S01]  /*6600*/  ULDC UR4, c[0x0][0x22c] ;  /* 0x00008b0000047ab9 */ /* 0x000fe20000000800 */
[----:B------:R-:W-:Y:S01]  /*6610*/  PRMT R7, R34, 0x7632, R7 ;  /* 0x0000763222077816 */ /* 0x000fe20000000007 */
[----:B------:R-:W-:Y:S01]  /*6620*/  VIADD R6, R22, 0x5a ;  /* 0x0000005a16067836 */ /* 0x000fe20000000000 */
[----:B------:R0:W-:Y:S01]  /*6630*/  @P4 STG.E.U16 desc[UR14][R8.64], R34 ;  /* 0x0000002208004986 */ /* 0x0001e2000c10150e */
[----:B------:R-:W-:-:S02]  /*6640*/  LEA R4, P6, R11, R2, 0x1 ;  /* 0x000000020b047211 */ /* 0x000fc400078c08ff */
[----:B------:R-:W-:Y:S01]  /*6650*/  ISETP.LT.AND P4, PT, R5, UR4, !P0 ;  /* 0x0000000405007c0c */ /* 0x000fe2000c781270 */
[----:B------:R-:W-:Y:S01]  /*6660*/  ULDC UR4, c[0x0][0x248] ;  /* 0x0000920000047ab9 */ /* 0x000fe20000000800 */
[C---:B------:R-:W-:Y:S01]  /*6670*/  LEA.HI.X.SX32 R5, R11.reuse, R3, 0x1, P6 ;  /* 0x000000030b057211 */ /* 0x040fe200030f0eff */
[----:B------:R-:W-:Y:S01]  /*6680*/  VIADD R11, R11, UR4 ;  /* 0x000000040b0b7c36 */ /* 0x000fe20008000000 */
[----:B------:R-:W-:Y:S01]  /*6690*/  ULDC UR4, c[0x0][0x248] ;  /* 0x0000920000047ab9 */ /* 0x000fe20000000800 */
[----:B------:R-:W-:Y:S01]  /*66a0*/  ISETP.LT.AND P6, PT, R6, UR5, !P0 ;  /* 0x0000000506007c0c */ /* 0x000fe2000c7c1270 */
[----:B------:R-:W-:Y:S01]  /*66b0*/  ULDC UR5, c[0x0][0x248] ;  /* 0x0000920000057ab9 */ /* 0x000fe20000000800 */
[----:B------:R2:W-:Y:S01]  /*66c0*/  @P3 STG.E.U16 desc[UR14][R4.64], R7 ;  /* 0x0000000704003986 */ /* 0x0005e2000c10150e */
[C---:B------:R-:W-:Y:S01]  /*66d0*/  LEA R6, P3, R11.reuse, R2, 0x1 ;  /* 0x000000020b067211 */ /* 0x040fe200078608ff */
[----:B0-----:R-:W-:Y:S01]  /*66e0*/  VIADD R9, R11, UR4 ;  /* 0x000000040b097c36 */ /* 0x001fe20008000000 */
[----:B------:R-:W-:-:S03]  /*66f0*/  ULDC UR4, c[0x0][0x22c] ;  /* 0x00008b0000047ab9 */ /* 0x000fc60000000800 */
[----:B------:R-:W-:Y:S01]  /*6700*/  VIADD R10, R9, UR5 ;  /* 0x00000005090a7c36 */ /* 0x000fe20008000000 */
[----:B------:R-:W-:Y:S01]  /*6710*/  ULDC UR5, c[0x0][0x22c] ;  /* 0x00008b0000057ab9 */ /* 0x000fe20000000800 */
[-C--:B--2---:R-:W-:Y:S01]  /*6720*/  LEA.HI.X.SX32 R7, R11, R3.reuse, 0x1, P3 ;  /* 0x000000030b077211 */ /* 0x084fe200018f0eff */
[C---:B------:R-:W-:Y:S01]  /*6730*/  VIADD R11, R22.reuse, 0x5b ;  /* 0x0000005b160b7836 */ /* 0x040fe20000000000 */
[-C--:B------:R-:W-:Y:S02]  /*6740*/  LEA R8, P3, R9, R2.reuse, 0x1 ;  /* 0x0000000209087211 */ /* 0x080fe400078608ff */
[----:B------:R-:W-:Y:S01]  /*6750*/  PRMT R5, R35, 0x7632, R5 ;  /* 0x0000763223057816 */ /* 0x000fe20000000005 */
[----:B------:R-:W-:Y:S01]  /*6760*/  @P5 STG.E.U16 desc[UR14][R6.64], R35 ;  /* 0x0000002306005986 */ /* 0x000fe2000c10150e */
[----:B------:R-:W-:Y:S02]  /*6770*/  LEA.HI.X.SX32 R9, R9, R3, 0x1, P3 ;  /* 0x0000000309097211 */ /* 0x000fe400018f0eff */
[----:B------:R-:W-:Y:S01]  /*6780*/  ISETP.LT.AND P5, PT, R11, UR4, !P0 ;  /* 0x000000040b007c0c */ /* 0x000fe2000c7a1270 */
[----:B------:R-:W-:Y:S01]  /*6790*/  VIADD R11, R22, 0x5c ;  /* 0x0000005c160b7836 */ /* 0x000fe20000000000 */
[----:B------:R-:W-:Y:S01]  /*67a0*/  LEA R4, P3, R10, R2, 0x1 ;  /* 0x000000020a047211 */ /* 0x000fe200078608ff */
[----:B------:R0:W-:Y:S01]  /*67b0*/  @P2 STG.E.U16 desc[UR14][R8.64], R5 ;  /* 0x0000000508002986 */ /* 0x0001e2000c10150e */
[----:B------:R-:W-:-:S02]  /*67c0*/  ULDC UR4, c[0x0][0x22c] ;  /* 0x00008b0000047ab9 */ /* 0x000fc40000000800 */
[----:B0-----:R-:W-:Y:S01]  /*67d0*/  LEA.HI.X.SX32 R5, R10, R3, 0x1, P3 ;  /* 0x000000030a057211 */ /* 0x001fe200018f0eff */
[C---:B------:R-:W-:Y:S01]  /*67e0*/  VIADD R8, R22.reuse, 0x5e ;  /* 0x0000005e16087836 */ /* 0x040fe20000000000 */
[----:B------:R-:W-:Y:S01]  /*67f0*/  ISETP.LT.AND P3, PT, R11, UR4, !P0 ;  /* 0x000000040b007c0c */ /* 0x000fe2000c761270 */
[----:B------:R-:W-:Y:S01]  /*6800*/  ULDC UR4, c[0x0][0x248] ;  /* 0x0000920000047ab9 */ /* 0x000fe20000000800 */
[----:B------:R-:W-:Y:S01]  /*6810*/  VIADD R11, R22, 0x5d ;  /* 0x0000005d160b7836 */ /* 0x000fe20000000000 */
[----:B-1----:R0:W-:Y:S01]  /*6820*/  @P1 STG.E.U16 desc[UR14][R4.64], R36 ;  /* 0x0000002404001986 */ /* 0x0021e2000c10150e */
[----:B------:R-:W-:Y:S01]  /*6830*/  VIADD R10, R10, UR4 ;  /* 0x000000040a0a7c36 */ /* 0x000fe20008000000 */
[----:B------:R-:W-:Y:S02]  /*6840*/  ULDC UR4, c[0x0][0x22c] ;  /* 0x00008b0000047ab9 */ /* 0x000fe40000000800 */
[----:B------:R-:W-:Y:S01]  /*6850*/  ISETP.LT.AND P2, PT, R11, UR4, !P0 ;  /* 0x000000040b007c0c */ /* 0x000fe2000c741270 */
[----:B------:R-:W-:Y:S01]  /*6860*/  ULDC UR4, c[0x0][0x248] ;  /* 0x0000920000047ab9 */ /* 0x000fe20000000800 */
[----:B------:R-:W-:Y:S01]  /*6870*/  LEA R6, P1, R10, R2, 0x1 ;  /* 0x000000020a067211 */ /* 0x000fe200078208ff */
[----:B------:R-:W-:-:S03]  /*6880*/  VIADD R11, R22, 0x5f ;  /* 0x0000005f160b7836 */ /* 0x000fc60000000000 */
[C---:B------:R-:W-:Y:S01]  /*6890*/  LEA.HI.X.SX32 R7, R10.reuse, R3, 0x1, P1 ;  /* 0x000000030a077211 */ /* 0x040fe200008f0eff */
[----:B------:R-:W-:Y:S01]  /*68a0*/  VIADD R10, R10, UR4 ;  /* 0x000000040a0a7c36 */ /* 0x000fe20008000000 */
[----:B0-----:R-:W-:Y:S01]  /*68b0*/  PRMT R5, R36, 0x7632, R5 ;  /* 0x0000763224057816 */ /* 0x001fe20000000005 */
[----:B------:R-:W-:Y:S01]  /*68c0*/  ULDC UR4, c[0x0][0x248] ;  /* 0x0000920000047ab9 */ /* 0x000fe20000000800 */
[----:B------:R-:W-:Y:S01]  /*68d0*/  ISETP.LT.AND P1, PT, R8, UR5, !P0 ;  /* 0x0000000508007c0c */ /* 0x000fe2000c721270 */
[C---:B------:R-:W-:Y:S01]  /*68e0*/  VIADD R9, R10.reuse, UR4 ;  /* 0x000000040a097c36 */ /* 0x040fe20008000000 */
[----:B------:R-:W-:Y:S01]  /*68f0*/  ULDC UR4, c[0x0][0x248] ;  /* 0x0000920000047ab9 */ /* 0x000fe20000000800 */
[----:B------:R0:W-:Y:S01]  /*6900*/  @P4 STG.E.U16 desc[UR14][R6.64], R5 ;  /* 0x0000000506004986 */ /* 0x0001e2000c10150e */
[----:B------:R-:W-:Y:S01]  /*6910*/  LEA R4, P4, R10, R2, 0x1 ;  /* 0x000000020a047211 */ /* 0x000fe200078808ff */
[----:B------:R-:W-:-:S03]  /*6920*/  ULDC UR5, c[0x0][0x22c] ;  /* 0x00008b0000057ab9 */ /* 0x000fc60000000800 */
[-C--:B0-----:R-:W-:Y:S01]  /*6930*/  LEA.HI.X.SX32 R5, R10, R3.reuse, 0x1, P4 ;  /* 0x000000030a057211 */ /* 0x081fe200020f0eff */
[C---:B------:R-:W-:Y:S01]  /*6940*/  VIADD R10, R9.reuse, UR4 ;  /* 0x00000004090a7c36 */ /* 0x040fe20008000000 */
[-C--:B------:R-:W-:Y:S01]  /*6950*/  LEA R8, P4, R9, R2.reuse, 0x1 ;  /* 0x0000000209087211 */ /* 0x080fe200078808ff */
[----:B------:R-:W-:Y:S01]  /*6960*/  ULDC UR4, c[0x0][0x248] ;  /* 0x0000920000047ab9 */ /* 0x000fe20000000800 */
[----:B------:R-:W-:Y:S01]  /*6970*/  PRMT R7, R37, 0x7632, R7 ;  /* 0x0000763225077816 */ /* 0x000fe20000000007 */
[----:B------:R-:W-:Y:S01]  /*6980*/  @P6 STG.E.U16 desc[UR14][R4.64], R37 ;  /* 0x0000002504006986 */ /* 0x000fe2000c10150e */
[-C--:B------:R-:W-:Y:S02]  /*6990*/  LEA.HI.X.SX32 R9, R9, R3.reuse, 0x1, P4 ;  /* 0x0000000309097211 */ /* 0x080fe400020f0eff */
[-C--:B------:R-:W-:Y:S02]  /*69a0*/  LEA R6, P6, R10, R2.reuse, 0x1 ;  /* 0x000000020a067211 */ /* 0x080fe400078c08ff */
[----:B------:R-:W-:Y:S01]  /*69b0*/  ISETP.LT.AND P4, PT, R11, UR5, !P0 ;  /* 0x000000050b007c0c */ /* 0x000fe2000c781270 */
[----:B------:R0:W-:Y:S01]  /*69c0*/  @P5 STG.E.U16 desc[UR14][R8.64], R7 ;  /* 0x0000000708005986 */ /* 0x0001e2000c10150e */
[----:B------:R-:W-:Y:S01]  /*69d0*/  VIADD R11, R22, 0x60 ;  /* 0x00000060160b7836 */ /* 0x000fe20000000000 */
[----:B------:R-:W-:Y:S01]  /*69e0*/  ULDC UR5, c[0x0][0x22c] ;  /* 0x00008b0000057ab9 */ /* 0x000fe20000000800 */
[CC--:B0-----:R-:W-:Y:S01]  /*69f0*/  LEA.HI.X.SX32 R7, R10.reuse, R3.reuse, 0x1, P6 ;  /* 0x000000030a077211 */ /* 0x0c1fe200030f0eff */
[----:B------:R-:W-:Y:S01]  /*6a00*/  VIADD R10, R10, UR4 ;  /* 0x000000040a0a7c36 */ /* 0x000fe20008000000 */
[----:B------:R-:W-:Y:S01]  /*6a10*/  ULDC UR4, c[0x0][0x248] ;  /* 0x0000920000047ab9 */ /* 0x000fe20000000800 */
[----:B------:R-:W-:Y:S01]  /*6a20*/  ISETP.LT.AND P6, PT, R11, UR5, !P0 ;  /* 0x000000050b007c0c */ /* 0x000fe2000c7c1270 */
[----:B------:R-:W-:Y:S01]  /*6a30*/  VIADD R8, R22, 0x61 ;  /* 0x0000006116087836 */ /* 0x000fe20000000000 */
[----:B------:R0:W-:Y:S01]  /*6a40*/  @P3 STG.E.U16 desc[UR14][R6.64], R38 ;  /* 0x0000002606003986 */ /* 0x0001e2000c10150e */
[CC--:B------:R-:W-:Y:S01]  /*6a50*/  LEA R4, P3, R10.reuse, R2.reuse, 0x1 ;  /* 0x000000020a047211 */ /* 0x0c0fe200078608ff */
[----:B------:R-:W-:Y:S01]  /*6a60*/  VIADD R11, R10, UR4 ;  /* 0x000000040a0b7c36 */ /* 0x000fe20008000000 */
[----:B------:R-:W-:Y:S01]  /*6a70*/  ULDC UR5, c[0x0][0x22c] ;  /* 0x00008b0000057ab9 */ /* 0x000fe20000000800 */
[----:B------:R-:W-:Y:S01]  /*6a80*/  PRMT R9, R38, 0x7632, R9 ;  /* 0x0000763226097816 */ /* 0x000fe20000000009 */
[----:B------:R-:W-:Y:S01]  /*6a90*/  ULDC UR4, c[0x0][0x22c] ;  /* 0x00008b0000047ab9 */ /* 0x000fe20000000800 */
[----:B------:R-:W-:Y:S01]  /*6aa0*/  LEA.HI.X.SX32 R5, R10, R3, 0x1, P3 ;  /* 0x000000030a057211 */ /* 0x000fe200018f0eff */
[----:B------:R-:W-:Y:S01]  /*6ab0*/  VIADD R10, R22, 0x62 ;  /* 0x00000062160a7836 */ /* 0x000fe20000000000 */
[----:B------:R-:W-:Y:S01]  /*6ac0*/  ISETP.LT.AND P5, PT, R8, UR5, !P0 ;  /* 0x0000000508007c0c */ /* 0x000fe2000c7a1270 */
[----:B------:R-:W-:Y:S01]  /*6ad0*/  ULDC UR5, c[0x0][0x22c] ;  /* 0x00008b0000057ab9 */ /* 0x000fe20000000800 */
[----:B------:R-:W-:Y:S01]  /*6ae0*/  LEA R8, P3, R11, R2, 0x1 ;  /* 0x000000020b087211 */ /* 0x000fe200078608ff */
[----:B------:R1:W-:Y:S01]  /*6af0*/  @P2 STG.E.U16 desc[UR14][R4.64], R9 ;  /* 0x0000000904002986 */ /* 0x0003e2000c10150e */
[----:B0-----:R-:W-:-:S02]  /*6b00*/  VIADD R7, R22, 0x63 ;  /* 0x0000006316077836 */ /* 0x001fc40000000000 */
[----:B-1----:R-:W-:Y:S01]  /*6b10*/  LEA.HI.X.SX32 R9, R11, R3, 0x1, P3 ;  /* 0x000000030b097211 */ /* 0x002fe200018f0eff */
[----:B------:R-:W-:Y:S01]  /*6b20*/  VIADD R4, R22, 0x64 ;  /* 0x0000006416047836 */ /* 0x000fe20000000000 */
[----:B------:R-:W-:Y:S01]  /*6b30*/  ISETP.LT.AND P3, PT, R10, UR4, !P0 ;  /* 0x000000040a007c0c */ /* 0x000fe2000c761270 */
[----:B------:R-:W-:Y:S01]  /*6b40*/  ULDC UR4, c[0x0][0x248] ;  /* 0x0000920000047ab9 */ /* 0x000fe20000000800 */
[----:B------:R-:W-:Y:S01]  /*6b50*/  PRMT R5, R39, 0x7632, R5 ;  /* 0x0000763227057816 */ /* 0x000fe20000000005 */
[----:B------:R-:W-:Y:S01]  /*6b60*/  VIADD R11, R11, UR4 ;  /* 0x000000040b0b7c36 */ /* 0x000fe20008000000 */
[----:B------:R0:W-:Y:S01]  /*6b70*/  @P1 STG.E.U16 desc[UR14][R8.64], R39 ;  /* 0x0000002708001986 */ /* 0x0001e2000c10150e */
[----:B------:R-:W-:Y:S02]  /*6b80*/  ULDC UR4, c[0x0][0x22c] ;  /* 0x00008b0000047ab9 */ /* 0x000fe40000000800 */
[----:B------:R-:W-:Y:S01]  /*6b90*/  ISETP.LT.AND P2, PT, R7, UR4, !P0 ;  /* 0x0000000407007c0c */ /* 0x000fe2000c741270 */
[----:B------:R-:W-:Y:S01]  /*6ba0*/  ULDC UR4, c[0x0][0x248] ;  /* 0x0000920000047ab9 */ /* 0x000fe20000000800 */
[----:B------:R-:W-:-:S04]  /*6bb0*/  LEA R6, P1, R11, R2, 0x1 ;  /* 0x000000020b067211 */ /* 0x000fc800078208ff */
        /* <DEDUP_REMOVED lines=11> */
[-C--:B-1----:R-:W-:Y:S01]  /*6c70*/  LEA.HI.X.SX32 R5, R11, R3.reuse, 0x1, P4 ;  /* 0x000000030b057211 */ /* 0x082fe200020f0eff */
[----:B------:R-:W-:Y:S01]  /*6c80*/  VIADD R11, R22, 0x65 ;  /* 0x00000065160b7836 */ /* 0x000fe20000000000 */
[CC--:B------:R-:W-:Y:S02]  /*6c90*/  LEA R8, P4, R9.reuse, R2.reuse, 0x1 ;  /* 0x0000000209087211 */ /* 0x0c0fe400078808ff */
[----:B------:R-:W-:Y:S01]  /*6ca0*/  PRMT R7, R40, 0x7632, R7 ;  /* 0x0000763228077816 */ /* 0x000fe20000000007 */
[----:B------:R-:W-:Y:S01]  /*6cb0*/  @P6 STG.E.U16 desc[UR14][R4.64], R40 ;  /* 0x0000002804006986 */ /* 0x000fe2000c10150e */
[----:B------:R-:W-:Y:S02]  /*6cc0*/  LEA.HI.X.SX32 R9, R9, R3, 0x1, P4 ;  /* 0x0000000309097211 */ /* 0x000fe400020f0eff */
[----:B------:R-:W-:-:S02]  /*6cd0*/  LEA R6, P6, R10, R2, 0x1 ;  /* 0x000000020a067211 */ /* 0x000fc400078c08ff */
        /* <DEDUP_REMOVED lines=11> */
[C---:B------:R-:W-:Y:S01]  /*6d90*/  VIADD R11, R10.reuse, UR4 ;  /* 0x000000040a0b7c36 */ /* 0x040fe20008000000 */
        /* <DEDUP_REMOVED lines=10> */
[C---:B-1----:R-:W-:Y:S01]  /*6e40*/  LEA.HI.X.SX32 R9, R11.reuse, R3, 0x1, P3 ;  /* 0x000000030b097211 */ /* 0x042fe200018f0eff */
        /* <DEDUP_REMOVED lines=23> */
[-C--:B------:R-:W-:Y:S02]  /*6fc0*/  LEA R8, P4, R9, R2.reuse, 0x1 ;  /* 0x0000000209087211 */ /* 0x080fe400078808ff */
        /* <DEDUP_REMOVED lines=16> */
[----:B------:R-:W-:Y:S01]  /*70d0*/  PRMT R9, R44, 0x7632, R9 ;  /* 0x000076322c097816 */ /* 0x000fe20000000009 */
[----:B------:R-:W-:Y:S01]  /*70e0*/  ULDC UR5, c[0x0][0x22c] ;  /* 0x00008b0000057ab9 */ /* 0x000fe20000000800 */
        /* <DEDUP_REMOVED lines=8> */
[C---:B0-----:R-:W-:Y:S01]  /*7170*/  VIADD R7, R22.reuse, 0x6f ;  /* 0x0000006f16077836 */ /* 0x041fe20000000000 */
[----:B------:R-:W-:Y:S01]  /*7180*/  ULDC UR5, c[0x0][0x22c] ;  /* 0x00008b0000057ab9 */ /* 0x000fe20000000800 */
[C---:B-1----:R-:W-:Y:S01]  /*7190*/  LEA.HI.X.SX32 R9, R11.reuse, R3, 0x1, P5 ;  /* 0x000000030b097211 */ /* 0x042fe200028f0eff */
        /* <DEDUP_REMOVED lines=23> */
[----:B------:R0:W-:Y:S01]  /*7310*/  @P6 STG.E.U16 desc[UR14][R4.64], R46 ;  /* 0x0000002e04006986 */ /* 0x0001e2000c10150e */
[----:B------:R-:W-:Y:S02]  /*7320*/  LEA.HI.X.SX32 R9, R9, R3, 0x1, P4 ;  /* 0x0000000309097211 */ /* 0x000fe400020f0eff */
[----:B------:R-:W-:-:S02]  /*7330*/  LEA R6, P4, R10, R2, 0x1 ;  /* 0x000000020a067211 */ /* 0x000fc400078808ff */
[----:B------:R-:W-:Y:S01]  /*7340*/  ISETP.LT.AND P6, PT, R11, UR5, !P0 ;  /* 0x000000050b007c0c */ /* 0x000fe2000c7c1270 */
[----:B------:R1:W-:Y:S01]  /*7350*/  @P3 STG.E.U16 desc[UR14][R8.64], R7 ;  /* 0x0000000708003986 */ /* 0x0003e2000c10150e */
[C---:B------:R-:W-:Y:S01]  /*7360*/  VIADD R11, R22.reuse, 0x72 ;  /* 0x00000072160b7836 */ /* 0x040fe20000000000 */
[----:B------:R-:W-:Y:S01]  /*7370*/  ULDC UR5, c[0x0][0x22c] ;  /* 0x00008b0000057ab9 */ /* 0x000fe20000000800 */
[----:B0-----:R-:W-:-:S03]  /*7380*/  VIADD R5, R22, 0x73 ;  /* 0x0000007316057836 */ /* 0x001fc60000000000 */
[----:B------:R-:W-:Y:S01]  /*7390*/  ISETP.LT.AND P3, PT, R11, UR5, !P0 ;  /* 0x000000050b007c0c */ /* 0x000fe2000c761270 */
[----:B------:R-:W-:Y:S01]  /*73a0*/  ULDC UR5, c[0x0][0x22c] ;  /* 0x00008b0000057ab9 */ /* 0x000fe20000000800 */
[----:B------:R-:W-:Y:S01]  /*73b0*/  VIADD R11, R22, 0x76 ;  /* 0x00000076160b7836 */ /* 0x000fe20000000000 */
[CC--:B-1----:R-:W-:Y:S01]  /*73c0*/  LEA.HI.X.SX32 R7, R10.reuse, R3.reuse, 0x1, P4 ;  /* 0x000000030a077211 */ /* 0x0c2fe200020f0eff */
[----:B------:R-:W-:Y:S01]  /*73d0*/  VIADD R10, R10, UR4 ;  /* 0x000000040a0a7c36 */ /* 0x000fe20008000000 */
[----:B------:R-:W-:Y:S01]  /*73e0*/  ULDC UR4, c[0x0][0x248] ;  /* 0x0000920000047ab9 */ /* 0x000fe20000000800 */
[----:B------:R-:W-:Y:S02]  /*73f0*/  VIADD R9, R22, 0x74 ;  /* 0x0000007416097836 */ /* 0x000fe40000000000 */
[----:B------:R0:W-:Y:S01]  /*7400*/  @P2 STG.E.U16 desc[UR14][R6.64], R47 ;  /* 0x0000002f06002986 */ /* 0x0001e2000c10150e */
[C---:B------:R-:W-:Y:S01]  /*7410*/  LEA R4, P4, R10.reuse, R2, 0x1 ;  /* 0x000000020a047211 */ /* 0x040fe200078808ff */
[C---:B------:R-:W-:Y:S01]  /*7420*/  VIADD R8, R10.reuse, UR4 ;  /* 0x000000040a087c36 */ /* 0x040fe20008000000 */
[----:B------:R-:W-:Y:S01]  /*7430*/  ISETP.LT.AND P2, PT, R5, UR5, !P0 ;  /* 0x0000000505007c0c */ /* 0x000fe2000c741270 */
[----:B------:R-:W-:Y:S01]  /*7440*/  ULDC UR4, c[0x0][0x22c] ;  /* 0x00008b0000047ab9 */ /* 0x000fe20000000800 */
[----:B------:R-:W-:Y:S01]  /*7450*/  LEA.HI.X.SX32 R5, R10, R3, 0x1, P4 ;  /* 0x000000030a057211 */ /* 0x000fe200020f0eff */
[----:B------:R-:W-:Y:S01]  /*7460*/  ULDC UR5, c[0x0][0x22c] ;  /* 0x00008b0000057ab9 */ /* 0x000fe20000000800 */
[----:B0-----:R-:W-:-:S02]  /*7470*/  PRMT R7, R47, 0x7632, R7 ;  /* 0x000076322f077816 */ /* 0x001fc40000000007 */
[----:B------:R-:W-:-:S03]  /*7480*/  LEA R6, P4, R8, R2, 0x1 ;  /* 0x0000000208067211 */ /* 0x000fc600078808ff */
[----:B------:R0:W-:Y:S01]  /*7490*/  @P1 STG.E.U16 desc[UR14][R4.64], R7 ;  /* 0x0000000704001986 */ /* 0x0001e2000c10150e */
[----:B------:R-:W-:Y:S01]  /*74a0*/  ISETP.LT.AND P1, PT, R9, UR4, !P0 ;  /* 0x0000000409007c0c */ /* 0x000fe2000c721270 */
[----:B------:R-:W-:Y:S01]  /*74b0*/  VIADD R9, R22, 0x75 ;  /* 0x0000007516097836 */ /* 0x000fe20000000000 */
[----:B------:R-:W-:Y:S01]  /*74c0*/  ULDC UR4, c[0x0][0x248] ;  /* 0x0000920000047ab9 */ /* 0x000fe20000000800 */
[----:B0-----:R-:W-:-:S03]  /*74d0*/  LEA.HI.X.SX32 R7, R8, R3, 0x1, P4 ;  /* 0x0000000308077211 */ /* 0x001fc600020f0eff */
[----:B------:R-:W-:Y:S01]  /*74e0*/  ISETP.LT.AND P4, PT, R9, UR5, !P0 ;  /* 0x0000000509007c0c */ /* 0x000fe2000c781270 */
[----:B------:R-:W-:Y:S01]  /*74f0*/  VIADD R9, R8, UR4 ;  /* 0x0000000408097c36 */ /* 0x000fe20008000000 */
[----:B------:R-:W-:Y:S01]  /*7500*/  ULDC UR4, c[0x0][0x248] ;  /* 0x0000920000047ab9 */ /* 0x000fe20000000800 */
[----:B------:R0:W-:Y:S01]  /*7510*/  @P5 STG.E.U16 desc[UR14][R6.64], R48 ;  /* 0x0000003006005986 */ /* 0x0001e2000c10150e */
[----:B------:R-:W-:Y:S01]  /*7520*/  ULDC UR5, c[0x0][0x22c] ;  /* 0x00008b0000057ab9 */ /* 0x000fe20000000800 */
[C---:B------:R-:W-:Y:S01]  /*7530*/  VIADD R5, R9.reuse, UR4 ;  /* 0x0000000409057c36 */ /* 0x040fe20008000000 */
[-C--:B------:R-:W-:Y:S01]  /*7540*/  LEA R8, P5, R9, R2.reuse, 0x1 ;  /* 0x0000000209087211 */ /* 0x080fe200078a08ff */
[----:B------:R-:W-:Y:S02]  /*7550*/  ULDC UR4, c[0x0][0x248] ;  /* 0x0000920000047ab9 */ /* 0x000fe40000000800 */
[----:B------:R-:W-:Y:S01]  /*7560*/  VIADD R10, R5, UR4 ;  /* 0x00000004050a7c36 */ /* 0x000fe20008000000 */
[----:B------:R-:W-:Y:S01]  /*7570*/  LEA.HI.X.SX32 R9, R9, R3, 0x1, P5 ;  /* 0x0000000309097211 */ /* 0x000fe200028f0eff */
[----:B------:R-:W-:Y:S01]  /*7580*/  ULDC UR4, c[0x0][0x248] ;  /* 0x0000920000047ab9 */ /* 0x000fe20000000800 */
[----:B------:R-:W-:-:S02]  /*7590*/  LEA R4, P5, R5, R2, 0x1 ;  /* 0x0000000205047211 */ /* 0x000fc400078a08ff */
[----:B0-----:R-:W-:Y:S02]  /*75a0*/  PRMT R7, R48, 0x7632, R7 ;  /* 0x0000763230077816 */ /* 0x001fe40000000007 */
[----:B------:R-:W-:Y:S02]  /*75b0*/  LEA.HI.X.SX32 R5, R5, R3, 0x1, P5 ;  /* 0x0000000305057211 */ /* 0x000fe400028f0eff */
[----:B------:R-:W-:Y:S01]  /*75c0*/  LEA R6, P5, R10, R2, 0x1 ;  /* 0x000000020a067211 */ /* 0x000fe200078a08ff */
[----:B------:R0:W-:Y:S01]  /*75d0*/  @P6 STG.E.U16 desc[UR14][R8.64], R7 ;  /* 0x0000000708006986 */ /* 0x0001e2000c10150e */
[----:B------:R-:W-:Y:S01]  /*75e0*/  ISETP.LT.AND P6, PT, R11, UR5, !P0 ;  /* 0x000000050b007c0c */ /* 0x000fe2000c7c1270 */
[----:B------:R-:W-:Y:S01]  /*75f0*/  VIADD R11, R22, 0x77 ;  /* 0x00000077160b7836 */ /* 0x000fe20000000000 */
[----:B------:R-:W-:Y:S01]  /*7600*/  ULDC UR5, c[0x0][0x22c] ;  /* 0x00008b0000057ab9 */ /* 0x000fe20000000800 */
[----:B------:R1:W-:Y:S03]  /*7610*/  @P3 STG.E.U16 desc[UR14][R4.64], R49 ;  /* 0x0000003104003986 */ /* 0x0003e6000c10150e */
[----:B------:R-:W-:Y:S01]  /*7620*/  ISETP.LT.AND P3, PT, R11, UR5, !P0 ;  /* 0x000000050b007c0c */ /* 0x000fe2000c761270 */
[----:B------:R-:W-:Y:S01]  /*7630*/  ULDC UR5, c[0x0][0x22c] ;  /* 0x00008b0000057ab9 */ /* 0x000fe20000000800 */
[----:B------:R-:W-:-:S02]  /*7640*/  PRMT R11, R51, 0x7632, R11 ;  /* 0x00007632330b7816 */ /* 0x000fc4000000000b */
[C---:B0-----:R-:W-:Y:S01]  /*7650*/  LEA.HI.X.SX32 R7, R10.reuse, R3, 0x1, P5 ;  /* 0x000000030a077211 */ /* 0x041fe200028f0eff */
[----:B------:R-:W-:Y:S01]  /*7660*/  VIADD R10, R10, UR4 ;  /* 0x000000040a0a7c36 */ /* 0x000fe20008000000 */
[----:B------:R-:W-:Y:S01]  /*7670*/  ULDC UR4, c[0x0][0x248] ;  /* 0x0000920000047ab9 */ /* 0x000fe20000000800 */
[C---:B------:R-:W-:Y:S01]  /*7680*/  VIADD R8, R22.reuse, 0x78 ;  /* 0x0000007816087836 */ /* 0x040fe20000000000 */
[----:B-1----:R-:W-:Y:S01]  /*7690*/  PRMT R5, R49, 0x7632, R5 ;  /* 0x0000763231057816 */ /* 0x002fe20000000005 */
[----:B------:R-:W-:Y:S01]  /*76a0*/  VIADD R9, R22, 0x79 ;  /* 0x0000007916097836 */ /* 0x000fe20000000000 */
[----:B------:R-:W-:-:S03]  /*76b0*/  LEA R4, P5, R10, R2, 0x1 ;  /* 0x000000020a047211 */ /* 0x000fc600078a08ff */
[----:B------:R0:W-:Y:S01]  /*76c0*/  @P2 STG.E.U16 desc[UR14][R6.64], R5 ;  /* 0x0000000506002986 */ /* 0x0001e2000c10150e */
[----:B------:R-:W-:Y:S01]  /*76d0*/  ISETP.LT.AND P2, PT, R8, UR5, !P0 ;  /* 0x0000000508007c0c */ /* 0x000fe2000c741270 */
[C---:B------:R-:W-:Y:S01]  /*76e0*/  VIADD R8, R10.reuse, UR4 ;  /* 0x000000040a087c36 */ /* 0x040fe20008000000 */
[----:B------:R-:W-:Y:S01]  /*76f0*/  ULDC UR4, c[0x0][0x22c] ;  /* 0x00008b0000047ab9 */ /* 0x000fe20000000800 */
[----:B------:R-:W-:Y:S01]  /*7700*/  ULDC UR5, c[0x0][0x22c] ;  /* 0x00008b0000057ab9 */ /* 0x000fe20000000800 */
[----:B0-----:R-:W-:Y:S02]  /*7710*/  LEA.HI.X.SX32 R5, R10, R3, 0x1, P5 ;  /* 0x000000030a057211 */ /* 0x001fe400028f0eff */
[----:B------:R-:W-:-:S03]  /*7720*/  LEA R6, P5, R8, R2, 0x1 ;  /* 0x0000000208067211 */ /* 0x000fc600078a08ff */
[----:B------:R0:W-:Y:S01]  /*7730*/  @P1 STG.E.U16 desc[UR14][R4.64], R50 ;  /* 0x0000003204001986 */ /* 0x0001e2000c10150e */
[----:B------:R-:W-:Y:S01]  /*7740*/  ISETP.LT.AND P1, PT, R9, UR4, !P0 ;  /* 0x0000000409007c0c */ /* 0x000fe2000c721270 */
[----:B------:R-:W-:Y:S01]  /*7750*/  ULDC UR4, c[0x0][0x248] ;  /* 0x0000920000047ab9 */ /* 0x000fe20000000800 */
[C---:B------:R-:W-:Y:S01]  /*7760*/  LEA.HI.X.SX32 R7, R8.reuse, R3, 0x1, P5 ;  /* 0x0000000308077211 */ /* 0x040fe200028f0eff */
[----:B------:R-:W-:Y:S01]  /*7770*/  VIADD R10, R8, UR4 ;  /* 0x00000004080a7c36 */ /* 0x000fe20008000000 */
[----:B------:R-:W-:Y:S01]  /*7780*/  ULDC UR4, c[0x0][0x22c] ;  /* 0x00008b0000047ab9 */ /* 0x000fe20000000800 */
[----:B------:R-:W-:-:S05]  /*7790*/  VIADD R9, R22, 0x7a ;  /* 0x0000007a16097836 */ /* 0x000fca0000000000 */
[----:B------:R-:W-:Y:S01]  /*77a0*/  ISETP.LT.AND P5, PT, R9, UR4, !P0 ;  /* 0x0000000409007c0c */ /* 0x000fe2000c7a1270 */
[----:B------:R-:W-:Y:S01]  /*77b0*/  ULDC UR4, c[0x0][0x248] ;  /* 0x0000920000047ab9 */ /* 0x000fe20000000800 */
[----:B0-----:R-:W-:-:S05]  /*77c0*/  PRMT R5, R50, 0x7632, R5 ;  /* 0x0000763232057816 */ /* 0x001fca0000000005 */
[----:B------:R0:W-:Y:S01]  /*77d0*/  @P4 STG.E.U16 desc[UR14][R6.64], R5 ;  /* 0x0000000506004986 */ /* 0x0001e2000c10150e */
[----:B------:R-:W-:-:S04]  /*77e0*/  LEA R8, P4, R10, R2, 0x1 ;  /* 0x000000020a087211 */ /* 0x000fc800078808ff */
[CC--:B------:R-:W-:Y:S01]  /*77f0*/  LEA.HI.X.SX32 R9, R10.reuse, R3.reuse, 0x1, P4 ;  /* 0x000000030a097211 */ /* 0x0c0fe200020f0eff */
[----:B------:R-:W-:Y:S01]  /*7800*/  VIADD R10, R10, UR4 ;  /* 0x000000040a0a7c36 */ /* 0x000fe20008000000 */
[----:B------:R-:W-:Y:S01]  /*7810*/  ULDC UR4, c[0x0][0x248] ;  /* 0x0000920000047ab9 */ /* 0x000fe20000000800 */
[----:B------:R-:W-:Y:S01]  /*7820*/  ISETP.LT.AND P4, PT, R0, UR5, !P0 ;  /* 0x0000000500007c0c */ /* 0x000fe2000c781270 */
[----:B------:R-:W-:Y:S01]  /*7830*/  ULDC UR5, c[0x0][0x248] ;  /* 0x0000920000057ab9 */ /* 0x000fe20000000800 */
[----:B------:R1:W-:Y:S01]  /*7840*/  @P6 STG.E.U16 desc[UR14][R8.64], R51 ;  /* 0x0000003308006986 */ /* 0x0003e2000c10150e */
[CC--:B------:R-:W-:Y:S01]  /*7850*/  LEA R4, P6, R10.reuse, R2.reuse, 0x1 ;  /* 0x000000020a047211 */ /* 0x0c0fe200078c08ff */
[----:B------:R-:W-:Y:S01]  /*7860*/  VIADD R0, R10, UR4 ;  /* 0x000000040a007c36 */ /* 0x000fe20008000000 */
[----:B------:R-:W-:Y:S01]  /*7870*/  ULDC UR4, c[0x0][0x22c] ;  /* 0x00008b0000047ab9 */ /* 0x000fe20000000800 */
[----:B0-----:R-:W-:Y:S01]  /*7880*/  VIADD R7, R22, 0x7c ;  /* 0x0000007c16077836 */ /* 0x001fe20000000000 */
[----:B------:R-:W-:Y:S01]  /*7890*/  LEA.HI.X.SX32 R5, R10, R3, 0x1, P6 ;  /* 0x000000030a057211 */ /* 0x000fe200030f0eff */
[C---:B------:R-:W-:Y:S01]  /*78a0*/  VIADD R10, R0.reuse, UR5 ;  /* 0x00000005000a7c36 */ /* 0x040fe20008000000 */
[----:B------:R-:W-:Y:S01]  /*78b0*/  LEA R6, P6, R0, R2, 0x1 ;  /* 0x0000000200067211 */ /* 0x000fe200078c08ff */
[----:B------:R-:W-:-:S02]  /*78c0*/  ULDC UR5, c[0x0][0x248] ;  /* 0x0000920000057ab9 */ /* 0x000fc40000000800 */
[----:B------:R0:W-:Y:S01]  /*78d0*/  @P3 STG.E.U16 desc[UR14][R4.64], R11 ;  /* 0x0000000b04003986 */ /* 0x0001e2000c10150e */
[----:B------:R-:W-:Y:S01]  /*78e0*/  ISETP.LT.AND P3, PT, R7, UR4, !P0 ;  /* 0x0000000407007c0c */ /* 0x000fe2000c761270 */
[----:B------:R-:W-:Y:S01]  /*78f0*/  ULDC UR4, c[0x0][0x22c] ;  /* 0x00008b0000047ab9 */ /* 0x000fe20000000800 */
[-C--:B------:R-:W-:Y:S01]  /*7900*/  LEA.HI.X.SX32 R7, R0, R3.reuse, 0x1, P6 ;  /* 0x0000000300077211 */ /* 0x080fe200030f0eff */
[----:B------:R-:W-:Y:S01]  /*7910*/  VIADD R0, R22, 0x7d ;  /* 0x0000007d16007836 */ /* 0x000fe20000000000 */
[----:B-1----:R-:W-:Y:S01]  /*7920*/  LEA R8, P6, R10, R2, 0x1 ;  /* 0x000000020a087211 */ /* 0x002fe200078c08ff */
[----:B------:R-:W-:Y:S02]  /*7930*/  VIADD R22, R22, 0x7e ;  /* 0x0000007e16167836 */ /* 0x000fe40000000000 */
[----:B----4-:R-:W-:Y:S01]  /*7940*/  @P2 STG.E.U16 desc[UR14][R6.64], R16 ;  /* 0x0000001006002986 */ /* 0x010fe2000c10150e */
[----:B------:R-:W-:Y:S01]  /*7950*/  ISETP.LT.AND P2, PT, R0, UR4, !P0 ;  /* 0x0000000400007c0c */ /* 0x000fe2000c741270 */
[----:B------:R-:W-:Y:S01]  /*7960*/  ULDC UR4, c[0x0][0x248] ;  /* 0x0000920000047ab9 */ /* 0x000fe20000000800 */
[C---:B------:R-:W-:Y:S01]  /*7970*/  LEA.HI.X.SX32 R9, R10.reuse, R3, 0x1, P6 ;  /* 0x000000030a097211 */ /* 0x040fe200030f0eff */
[----:B------:R-:W-:Y:S01]  /*7980*/  VIADD R10, R10, UR4 ;  /* 0x000000040a0a7c36 */ /* 0x000fe20008000000 */
[----:B------:R-:W-:Y:S01]  /*7990*/  ULDC UR4, c[0x0][0x248] ;  /* 0x0000920000047ab9 */ /* 0x000fe20000000800 */
[----:B0-----:R-:W-:-:S02]  /*79a0*/  PRMT R5, R16, 0x7632, R5 ;  /* 0x0000763210057816 */ /* 0x001fc40000000005 */
[----:B------:R-:W-:Y:S01]  /*79b0*/  VIADD R0, R10, UR4 ;  /* 0x000000040a007c36 */ /* 0x000fe20008000000 */
[----:B------:R-:W-:Y:S02]  /*79c0*/  ULDC UR4, c[0x0][0x248] ;  /* 0x0000920000047ab9 */ /* 0x000fe40000000800 */
[----:B------:R0:W-:Y:S01]  /*79d0*/  @P1 STG.E.U16 desc[UR14][R8.64], R5 ;  /* 0x0000000508001986 */ /* 0x0001e2000c10150e */
[----:B------:R-:W-:Y:S01]  /*79e0*/  VIADD R11, R0, UR5 ;  /* 0x00000005000b7c36 */ /* 0x000fe20008000000 */
[----:B------:R-:W-:-:S03]  /*79f0*/  LEA R4, P1, R10, R2, 0x1 ;  /* 0x000000020a047211 */ /* 0x000fc600078208ff */
[----:B------:R-:W-:Y:S01]  /*7a00*/  VIADD R13, R11, UR4 ;  /* 0x000000040b0d7c36 */ /* 0x000fe20008000000 */
[----:B------:R-:W-:-:S03]  /*7a10*/  ULDC UR4, c[0x0][0x248] ;  /* 0x0000920000047ab9 */ /* 0x000fc60000000800 */
[----:B------:R-:W-:Y:S01]  /*7a20*/  VIADD R14, R13, UR6 ;  /* 0x000000060d0e7c36 */ /* 0x000fe20008000000 */
[-C--:B0-----:R-:W-:Y:S02]  /*7a30*/  LEA.HI.X.SX32 R5, R10, R3.reuse, 0x1, P1 ;  /* 0x000000030a057211 */ /* 0x081fe400008f0eff */
[CC--:B------:R-:W-:Y:S02]  /*7a40*/  LEA R8, P6, R11.reuse, R2.reuse, 0x1 ;  /* 0x000000020b087211 */ /* 0x0c0fe400078c08ff */
[CC--:B------:R-:W-:Y:S01]  /*7a50*/  LEA R6, P1, R0.reuse, R2.reuse, 0x1 ;  /* 0x0000000200067211 */ /* 0x0c0fe200078208ff */
[----:B------:R0:W-:Y:S01]  /*7a60*/  @P5 STG.E.U16 desc[UR14][R4.64], R17 ;  /* 0x0000001104005986 */ /* 0x0001e2000c10150e */
[-C--:B------:R-:W-:Y:S02]  /*7a70*/  LEA.HI.X.SX32 R9, R11, R3.reuse, 0x1, P6 ;  /* 0x000000030b097211 */ /* 0x080fe400030f0eff */
[----:B------:R-:W-:Y:S01]  /*7a80*/  LEA.HI.X.SX32 R7, R0, R3, 0x1, P1 ;  /* 0x0000000300077211 */ /* 0x000fe200008f0eff */
[C---:B------:R-:W-:Y:S01]  /*7a90*/  VIADD R0, R14.reuse, UR4 ;  /* 0x000000040e007c36 */ /* 0x040fe20008000000 */
[-C--:B------:R-:W-:Y:S01]  /*7aa0*/  LEA R10, P6, R13, R2.reuse, 0x1 ;  /* 0x000000020d0a7211 */ /* 0x080fe200078c08ff */
[----:B------:R-:W-:Y:S01]  /*7ab0*/  ULDC UR4, c[0x0][0x22c] ;  /* 0x00008b0000047ab9 */ /* 0x000fe20000000800 */
[----:B------:R-:W-:-:S02]  /*7ac0*/  LEA R12, P1, R14, R2, 0x1 ;  /* 0x000000020e0c7211 */ /* 0x000fc400078208ff */
[-C--:B------:R-:W-:Y:S02]  /*7ad0*/  LEA.HI.X.SX32 R11, R13, R3.reuse, 0x1, P6 ;  /* 0x000000030d0b7211 */ /* 0x080fe400030f0eff */
[-C--:B------:R-:W-:Y:S02]  /*7ae0*/  LEA.HI.X.SX32 R13, R14, R3.reuse, 0x1, P1 ;  /* 0x000000030e0d7211 */ /* 0x080fe400008f0eff */
[----:B------:R-:W-:Y:S02]  /*7af0*/  LEA R2, P6, R0, R2, 0x1 ;  /* 0x0000000200027211 */ /* 0x000fe400078c08ff */
[----:B------:R-:W-:Y:S02]  /*7b00*/  ISETP.LT.AND P1, PT, R22, UR4, !P0 ;  /* 0x0000000416007c0c */ /* 0x000fe4000c721270 */
[----:B------:R-:W-:Y:S02]  /*7b10*/  ISETP.LT.AND P0, PT, R15, UR7, !P0 ;  /* 0x000000070f007c0c */ /* 0x000fe4000c701270 */
[----:B------:R-:W-:-:S02]  /*7b20*/  LEA.HI.X.SX32 R3, R0, R3, 0x1, P6 ;  /* 0x0000000300037211 */ /* 0x000fc400030f0eff */
[----:B------:R-:W-:Y:S02]  /*7b30*/  PRMT R0, R17, 0x7632, R0 ;  /* 0x0000763211007816 */ /* 0x000fe40000000000 */
[----:B0-----:R-:W-:-:S03]  /*7b40*/  PRMT R5, R18, 0x7632, R5 ;  /* 0x0000763212057816 */ /* 0x001fc60000000005 */
[----:B------:R0:W-:Y:S04]  /*7b50*/  @P4 STG.E.U16 desc[UR14][R6.64], R0 ;  /* 0x0000000006004986 */ /* 0x0001e8000c10150e */
[----:B------:R0:W-:Y:S04]  /*7b60*/  @P3 STG.E.U16 desc[UR14][R8.64], R18 ;  /* 0x0000001208003986 */ /* 0x0001e8000c10150e */
[----:B------:R0:W-:Y:S04]  /*7b70*/  @P2 STG.E.U16 desc[UR14][R10.64], R5 ;  /* 0x000000050a002986 */ /* 0x0001e8000c10150e */
[----:B------:R0:W-:Y:S01]  /*7b80*/  @P1 STG.E.U16 desc[UR14][R12.64], R19 ;  /* 0x000000130c001986 */ /* 0x0001e2000c10150e */
[----:B------:R-:W-:Y:S05]  /*7b90*/  @!P0 EXIT ;  /* 0x000000000000894d */ /* 0x000fea0003800000 */
[----:B0-----:R-:W-:-:S05]  /*7ba0*/  PRMT R19, R19, 0x7632, R19 ;  /* 0x0000763213137816 */ /* 0x001fca0000000013 */
[----:B------:R-:W-:Y:S01]  /*7bb0*/  STG.E.U16 desc[UR14][R2.64], R19 ;  /* 0x0000001302007986 */ /* 0x000fe2000c10150e */
[----:B------:R-:W-:Y:S05]  /*7bc0*/  EXIT ;  /* 0x000000000000794d */ /* 0x000fea0003800000 */
.L_x_2:
[----:B------:R-:W-:-:S00]  /*7bd0*/  BRA `(.L_x_2) ;  /* 0xfffffffc00fc7947 */ /* 0x000fc0000383ffff */
[----:B------:R-:W-:-:S00]  /*7be0*/  NOP ;  /* 0x0000000000007918 */ /* 0x000fc00000000000 */
        /* <DEDUP_REMOVED lines=9> */
.L_x_3:


//--------------------- .nv.shared.matmul_kernel  --------------------------
	.section	.nv.shared.matmul_kernel,"aw",@nobits
	.sectionflags	@""
	.align	16
	.zero		1024


//--------------------- .nv.shared.reserved.0     --------------------------
	.section	.nv.shared.reserved.0,"aw",@nobits
	.weak		__nv_reservedSMEM_offset_0_alias
	.size		__nv_reservedSMEM_offset_0_alias, 0, 0
	.other		__nv_reservedSMEM_offset_0_alias,@"STO_CUDA_RESERVED_SHARED STV_DEFAULT"
__nv_reservedSMEM_offset_0_alias:
	.zero		0


//--------------------- .nv.constant0.matmul_kernel --------------------------
	.section	.nv.constant0.matmul_kernel,"a",@progbits
	.sectionflags	@""
	.align	4
.nv.constant0.matmul_kernel:
	.zero		608


//--------------------- SYMBOLS --------------------------

	.type		.nv.reservedSmem.offset0,@object
	.size		.nv.reservedSmem.offset0,0x4
